	.target	sm_100a

	.elftype	@"ET_EXEC"


//--------------------- .note.nv.tkinfo           --------------------------
	.section	.note.nv.tkinfo,"",@"SHT_NOTE"
	.sectionflags	@"SHF_NOTE_NV_TKINFO"
	.tkinfo
        /*0018*/ 	.word	0x00000002
        /*0030*/ 	.string	""
        /*0030*/ 	.string	"ptxas"
        /*0030*/ 	.string	"Cuda compilation tools, release 13.0, V13.0.88"
        /*0030*/ 	.string	"Build cuda_13.0.r13.0/compiler.36424714_0"
        /*0030*/ 	.string	"-arch sm_100a -m 64 "



//--------------------- .note.nv.cuinfo           --------------------------
	.section	.note.nv.cuinfo,"",@"SHT_NOTE"
	.sectionflags	@"SHF_NOTE_NV_CUINFO"
        /*0018*/ 	.short	0x0002
        /*001a*/ 	.short	0x0064
        /*001c*/ 	.short	0x0082
	.zero		2


//--------------------- .nv.info                  --------------------------
	.section	.nv.info,"",@"SHT_CUDA_INFO"
	.align	4


	//----- nvinfo : EIATTR_REGCOUNT
	.align		4
        /*0000*/ 	.byte	0x04, 0x2f
        /*0002*/ 	.short	(.L_19 - .L_18)
	.align		4
.L_18:
        /*0004*/ 	.word	index@(_ZN7cutlass13device_kernelINS_4gemm6kernel13GemmUniversalIN4cute5tupleIJiiiiEEENS1_10collective13CollectiveMmaINS1_35MainloopSm100TmaUmmaWarpSpecializedILi5ELi2ELi2ENS5_IJNS4_1CILi2EEENSA_ILi1EEESC_EEEEENS5_IJNSA_ILi256EEESF_NSA_ILi64EEEEEENS_6half_tENS5_IJlSC_lEEESI_SJ_NS4_8TiledMMAINS4_8MMA_AtomIJNS4_26SM100_MMA_F16BF16_2x1SM_SSISI_SI_fLi256ELi256ELNS4_4UMMA5MajorE0ELSO_0ELNSN_7ScaleInE0ELSP_0EEEEEENS4_6LayoutINS5_IJSC_SC_SC_EEENS5_IJNSA_ILi0EEESU_SU_EEEEENS5_IJNS4_10UnderscoreESX_SX_EEEEENS4_18SM100_TMA_2SM_LOADENS4_14ComposedLayoutINS4_7SwizzleILi3ELi4ELi3EEENS4_18smem_ptr_flag_bitsILi16EEENSS_INS5_IJNSA_ILi8EEESG_EEENS5_IJSG_SC_EEEEEEEvNS4_8identityES10_S1A_vS1B_EENS_8epilogue10collective18CollectiveEpilogueINS1D_23Sm100TmaWarpSpecializedILi4ELi2ELi64ELb1ELb0EEEJNS5_IJNSA_ILi128EEESF_SG_EEENS5_IJNSS_IS1I_SC_EENSS_ISG_SC_EEEEESI_SJ_SI_SJ_NS1D_6fusion15FusionCallbacksIS1H_NS1N_13LinCombEltActINS1D_6thread4GELUESI_fSI_fLNS_15FloatRoundStyleE2EEES1J_S1M_JEEENS4_5SM1004TMEM4LOAD26SM100_TMEM_LOAD_32dp32b64xENS4_13SM90_TMA_LOADES1A_NS4_39AutoVectorizingCopyWithAssumedAlignmentILi128EEENS4_14SM90_TMA_STOREES1A_S21_S21_EEEvvEEEEvNT_6ParamsE)
        /*0008*/ 	.word	0x000000d2


	//----- nvinfo : EIATTR_FRAME_SIZE
	.align		4
.L_19:
        /*000c*/ 	.byte	0x04, 0x11
        /*000e*/ 	.short	(.L_21 - .L_20)
	.align		4
.L_20:
        /*0010*/ 	.word	index@($__internal_2_$__cuda_sm10x_tcgen05_guardrail_trap_unallocated_columns_being_dealloced)
        /*0014*/ 	.word	0x00000000


	//----- nvinfo : EIATTR_FRAME_SIZE
	.align		4
.L_21:
        /*0018*/ 	.byte	0x04, 0x11
        /*001a*/ 	.short	(.L_23 - .L_22)
	.align		4
.L_22:
        /*001c*/ 	.word	index@($__internal_1_$__cuda_sm10x_tcgen05_guardrail_trap_phase_invalid_during_alloc)
        /*0020*/ 	.word	0x00000000


	//----- nvinfo : EIATTR_FRAME_SIZE
	.align		4
.L_23:
        /*0024*/ 	.byte	0x04, 0x11
        /*0026*/ 	.short	(.L_25 - .L_24)
	.align		4
.L_24:
        /*0028*/ 	.word	index@($__internal_0_$__cuda_sm10x_tcgen05_guardrail_trap_col_being_dealloced_not_returned_by_alloc)
        /*002c*/ 	.word	0x00000000


	//----- nvinfo : EIATTR_FRAME_SIZE
	.align		4
.L_25:
        /*0030*/ 	.byte	0x04, 0x11
        /*0032*/ 	.short	(.L_27 - .L_26)
	.align		4
.L_26:
        /*0034*/ 	.word	index@(_ZN7cutlass13device_kernelINS_4gemm6kernel13GemmUniversalIN4cute5tupleIJiiiiEEENS1_10collective13CollectiveMmaINS1_35MainloopSm100TmaUmmaWarpSpecializedILi5ELi2ELi2ENS5_IJNS4_1CILi2EEENSA_ILi1EEESC_EEEEENS5_IJNSA_ILi256EEESF_NSA_ILi64EEEEEENS_6half_tENS5_IJlSC_lEEESI_SJ_NS4_8TiledMMAINS4_8MMA_AtomIJNS4_26SM100_MMA_F16BF16_2x1SM_SSISI_SI_fLi256ELi256ELNS4_4UMMA5MajorE0ELSO_0ELNSN_7ScaleInE0ELSP_0EEEEEENS4_6LayoutINS5_IJSC_SC_SC_EEENS5_IJNSA_ILi0EEESU_SU_EEEEENS5_IJNS4_10UnderscoreESX_SX_EEEEENS4_18SM100_TMA_2SM_LOADENS4_14ComposedLayoutINS4_7SwizzleILi3ELi4ELi3EEENS4_18smem_ptr_flag_bitsILi16EEENSS_INS5_IJNSA_ILi8EEESG_EEENS5_IJSG_SC_EEEEEEEvNS4_8identityES10_S1A_vS1B_EENS_8epilogue10collective18CollectiveEpilogueINS1D_23Sm100TmaWarpSpecializedILi4ELi2ELi64ELb1ELb0EEEJNS5_IJNSA_ILi128EEESF_SG_EEENS5_IJNSS_IS1I_SC_EENSS_ISG_SC_EEEEESI_SJ_SI_SJ_NS1D_6fusion15FusionCallbacksIS1H_NS1N_13LinCombEltActINS1D_6thread4GELUESI_fSI_fLNS_15FloatRoundStyleE2EEES1J_S1M_JEEENS4_5SM1004TMEM4LOAD26SM100_TMEM_LOAD_32dp32b64xENS4_13SM90_TMA_LOADES1A_NS4_39AutoVectorizingCopyWithAssumedAlignmentILi128EEENS4_14SM90_TMA_STOREES1A_S21_S21_EEEvvEEEEvNT_6ParamsE)
        /*0038*/ 	.word	0x00000000


	//----- nvinfo : EIATTR_MIN_STACK_SIZE
	.align		4
.L_27:
        /*003c*/ 	.byte	0x04, 0x12
        /*003e*/ 	.short	(.L_29 - .L_28)
	.align		4
.L_28:
        /*0040*/ 	.word	index@(_ZN7cutlass13device_kernelINS_4gemm6kernel13GemmUniversalIN4cute5tupleIJiiiiEEENS1_10collective13CollectiveMmaINS1_35MainloopSm100TmaUmmaWarpSpecializedILi5ELi2ELi2ENS5_IJNS4_1CILi2EEENSA_ILi1EEESC_EEEEENS5_IJNSA_ILi256EEESF_NSA_ILi64EEEEEENS_6half_tENS5_IJlSC_lEEESI_SJ_NS4_8TiledMMAINS4_8MMA_AtomIJNS4_26SM100_MMA_F16BF16_2x1SM_SSISI_SI_fLi256ELi256ELNS4_4UMMA5MajorE0ELSO_0ELNSN_7ScaleInE0ELSP_0EEEEEENS4_6LayoutINS5_IJSC_SC_SC_EEENS5_IJNSA_ILi0EEESU_SU_EEEEENS5_IJNS4_10UnderscoreESX_SX_EEEEENS4_18SM100_TMA_2SM_LOADENS4_14ComposedLayoutINS4_7SwizzleILi3ELi4ELi3EEENS4_18smem_ptr_flag_bitsILi16EEENSS_INS5_IJNSA_ILi8EEESG_EEENS5_IJSG_SC_EEEEEEEvNS4_8identityES10_S1A_vS1B_EENS_8epilogue10collective18CollectiveEpilogueINS1D_23Sm100TmaWarpSpecializedILi4ELi2ELi64ELb1ELb0EEEJNS5_IJNSA_ILi128EEESF_SG_EEENS5_IJNSS_IS1I_SC_EENSS_ISG_SC_EEEEESI_SJ_SI_SJ_NS1D_6fusion15FusionCallbacksIS1H_NS1N_13LinCombEltActINS1D_6thread4GELUESI_fSI_fLNS_15FloatRoundStyleE2EEES1J_S1M_JEEENS4_5SM1004TMEM4LOAD26SM100_TMEM_LOAD_32dp32b64xENS4_13SM90_TMA_LOADES1A_NS4_39AutoVectorizingCopyWithAssumedAlignmentILi128EEENS4_14SM90_TMA_STOREES1A_S21_S21_EEEvvEEEEvNT_6ParamsE)
        /*0044*/ 	.word	0x00000000
.L_29:


//--------------------- .nv.compat                --------------------------
	.section	.nv.compat,"",@"SHT_CUDA_COMPAT_INFO"
	.align	4
        /*0000*/ 	.byte	0x02, 0x09, 0x01, 0x00, 0x02, 0x02, 0x02, 0x00, 0x02, 0x05, 0x05, 0x00, 0x03, 0x07, 0x01, 0x01
        /*0010*/ 	.byte	0x02, 0x03, 0x01, 0x00, 0x02, 0x06, 0x01, 0x00, 0x04, 0x0b, 0x08, 0x00, 0x01, 0x00, 0x00, 0x00
        /*0020*/ 	.byte	0x00, 0x00, 0x00, 0x00


//--------------------- .nv.info._ZN7cutlass13device_kernelINS_4gemm6kernel13GemmUniversalIN4cute5tupleIJiiiiEEENS1_10collective13CollectiveMmaINS1_35MainloopSm100TmaUmmaWarpSpecializedILi5ELi2ELi2ENS5_IJNS4_1CILi2EEENSA_ILi1EEESC_EEEEENS5_IJNSA_ILi256EEESF_NSA_ILi64EEEEEENS_6half_tENS5_IJlSC_lEEESI_SJ_NS4_8TiledMMAINS4_8MMA_AtomIJNS4_26SM100_MMA_F16BF16_2x1SM_SSISI_SI_fLi256ELi256ELNS4_4UMMA5MajorE0ELSO_0ELNSN_7ScaleInE0ELSP_0EEEEEENS4_6LayoutINS5_IJSC_SC_SC_EEENS5_IJNSA_ILi0EEESU_SU_EEEEENS5_IJNS4_10UnderscoreESX_SX_EEEEENS4_18SM100_TMA_2SM_LOADENS4_14ComposedLayoutINS4_7SwizzleILi3ELi4ELi3EEENS4_18smem_ptr_flag_bitsILi16EEENSS_INS5_IJNSA_ILi8EEESG_EEENS5_IJSG_SC_EEEEEEEvNS4_8identityES10_S1A_vS1B_EENS_8epilogue10collective18CollectiveEpilogueINS1D_23Sm100TmaWarpSpecializedILi4ELi2ELi64ELb1ELb0EEEJNS5_IJNSA_ILi128EEESF_SG_EEENS5_IJNSS_IS1I_SC_EENSS_ISG_SC_EEEEESI_SJ_SI_SJ_NS1D_6fusion15FusionCallbacksIS1H_NS1N_13LinCombEltActINS1D_6thread4GELUESI_fSI_fLNS_15FloatRoundStyleE2EEES1J_S1M_JEEENS4_5SM1004TMEM4LOAD26SM100_TMEM_LOAD_32dp32b64xENS4_13SM90_TMA_LOADES1A_NS4_39AutoVectorizingCopyWithAssumedAlignmentILi128EEENS4_14SM90_TMA_STOREES1A_S21_S21_EEEvvEEEEvNT_6ParamsE --------------------------
	.section	.nv.info._ZN7cutlass13device_kernelINS_4gemm6kernel13GemmUniversalIN4cute5tupleIJiiiiEEENS1_10collective13CollectiveMmaINS1_35MainloopSm100TmaUmmaWarpSpecializedILi5ELi2ELi2ENS5_IJNS4_1CILi2EEENSA_ILi1EEESC_EEEEENS5_IJNSA_ILi256EEESF_NSA_ILi64EEEEEENS_6half_tENS5_IJlSC_lEEESI_SJ_NS4_8TiledMMAINS4_8MMA_AtomIJNS4_26SM100_MMA_F16BF16_2x1SM_SSISI_SI_fLi256ELi256ELNS4_4UMMA5MajorE0ELSO_0ELNSN_7ScaleInE0ELSP_0EEEEEENS4_6LayoutINS5_IJSC_SC_SC_EEENS5_IJNSA_ILi0EEESU_SU_EEEEENS5_IJNS4_10UnderscoreESX_SX_EEEEENS4_18SM100_TMA_2SM_LOADENS4_14ComposedLayoutINS4_7SwizzleILi3ELi4ELi3EEENS4_18smem_ptr_flag_bitsILi16EEENSS_INS5_IJNSA_ILi8EEESG_EEENS5_IJSG_SC_EEEEEEEvNS4_8identityES10_S1A_vS1B_EENS_8epilogue10collective18CollectiveEpilogueINS1D_23Sm100TmaWarpSpecializedILi4ELi2ELi64ELb1ELb0EEEJNS5_IJNSA_ILi128EEESF_SG_EEENS5_IJNSS_IS1I_SC_EENSS_ISG_SC_EEEEESI_SJ_SI_SJ_NS1D_6fusion15FusionCallbacksIS1H_NS1N_13LinCombEltActINS1D_6thread4GELUESI_fSI_fLNS_15FloatRoundStyleE2EEES1J_S1M_JEEENS4_5SM1004TMEM4LOAD26SM100_TMEM_LOAD_32dp32b64xENS4_13SM90_TMA_LOADES1A_NS4_39AutoVectorizingCopyWithAssumedAlignmentILi128EEENS4_14SM90_TMA_STOREES1A_S21_S21_EEEvvEEEEvNT_6ParamsE,"",@"SHT_CUDA_INFO"
	.sectionflags	@""
	.align	4


	//----- nvinfo : EIATTR_CUDA_API_VERSION
	.align		4
        /*0000*/ 	.byte	0x04, 0x37
        /*0002*/ 	.short	(.L_31 - .L_30)
.L_30:
        /*0004*/ 	.word	0x00000082


	//----- nvinfo : EIATTR_KPARAM_INFO
	.align		4
.L_31:
        /*0008*/ 	.byte	0x04, 0x17
        /*000a*/ 	.short	(.L_33 - .L_32)
.L_32:
        /*000c*/ 	.word	0x00000000
        /*0010*/ 	.short	0x0000
        /*0012*/ 	.short	0x0000
        /*0014*/ 	.byte	0x00, 0xf0, 0x01, 0x20


	//----- nvinfo : EIATTR_AT_ENTRY_FRAGMENTS
	.align		4
.L_33:
        /*0018*/ 	.byte	0x04, 0x4f
        /*001a*/ 	.short	(.L_35 - .L_34)


	//   ....[0]....
.L_34:
        /*001c*/ 	.word	0x00000007


	//----- nvinfo : EIATTR_RESERVED_SMEM_USED
	.align		4
.L_35:
        /*0020*/ 	.byte	0x01, 0x41
	.zero		2


	//----- nvinfo : EIATTR_SPARSE_MMA_MASK
	.align		4
        /*0024*/ 	.byte	0x03, 0x50
        /*0026*/ 	.short	0x0000


	//----- nvinfo : EIATTR_TCGEN05_2CTA_USED
	.align		4
        /*0028*/ 	.byte	0x01, 0x52
	.zero		2


	//----- nvinfo : EIATTR_MAXREG_COUNT
	.align		4
        /*002c*/ 	.byte	0x03, 0x1b
        /*002e*/ 	.short	0x00ff


	//----- nvinfo : EIATTR_NUM_BARRIERS
	.align		4
        /*0030*/ 	.byte	0x02, 0x4c
        /*0032*/ 	.byte	0x07
	.zero		1


	//----- nvinfo : EIATTR_EXTERNS
	.align		4
        /*0034*/ 	.byte	0x04, 0x0f
        /*0036*/ 	.short	(.L_37 - .L_36)


	//   ....[0]....
	.align		4
.L_36:
        /*0038*/ 	.word	index@(__assertfail)


	//----- nvinfo : EIATTR_MERCURY_ISA_VERSION
	.align		4
.L_37:
        /*003c*/ 	.byte	0x03, 0x5f
        /*003e*/ 	.short	0x0101


	//----- nvinfo : EIATTR_INT_WARP_WIDE_INSTR_OFFSETS
	.align		4
        /*0040*/ 	.byte	0x04, 0x31
        /*0042*/ 	.short	(.L_39 - .L_38)


	//   ....[0]....
.L_38:
        /*0044*/ 	.word	0x00000cc0


	//   ....[1]....
        /*0048*/ 	.word	0x00000d60


	//   ....[2]....
        /*004c*/ 	.word	0x00002070


	//   ....[3]....
        /*0050*/ 	.word	0x00003ec0


	//   ....[4]....
        /*0054*/ 	.word	0x00003ee0


	//   ....[5]....
        /*0058*/ 	.word	0x00003f10


	//   ....[6]....
        /*005c*/ 	.word	0x00004850


	//   ....[7]....
        /*0060*/ 	.word	0x000048c0


	//   ....[8]....
        /*0064*/ 	.word	0x000049a0


	//   ....[9]....
        /*0068*/ 	.word	0x00004a20


	//   ....[10]....
        /*006c*/ 	.word	0x00004b30


	//   ....[11]....
        /*0070*/ 	.word	0x00004bc0


	//   ....[12]....
        /*0074*/ 	.word	0x00004da0


	//   ....[13]....
        /*0078*/ 	.word	0x00004f00


	//   ....[14]....
        /*007c*/ 	.word	0x00005e40


	//----- nvinfo : EIATTR_COOP_GROUP_MASK_REGIDS
	.align		4
.L_39:
        /*0080*/ 	.byte	0x04, 0x29
        /*0082*/ 	.short	(.L_41 - .L_40)


	//   ....[0]....
.L_40:
        /*0084*/ 	.word	0xffffffff


	//   ....[1]....
        /*0088*/ 	.word	0xffffffff


	//   ....[2]....
        /*008c*/ 	.word	0xffffffff


	//   ....[3]....
        /*0090*/ 	.word	0xffffffff


	//   ....[4]....
        /*0094*/ 	.word	0xffffffff


	//   ....[5]....
        /*0098*/ 	.word	0xffffffff


	//   ....[6]....
        /*009c*/ 	.word	0xffffffff


	//   ....[7]....
        /*00a0*/ 	.word	0xffffffff


	//   ....[8]....
        /*00a4*/ 	.word	0xffffffff


	//   ....[9]....
        /*00a8*/ 	.word	0xffffffff


	//   ....[10]....
        /*00ac*/ 	.word	0xffffffff


	//   ....[11]....
        /*00b0*/ 	.word	0xffffffff


	//   ....[12]....
        /*00b4*/ 	.word	0xffffffff


	//   ....[13]....
        /*00b8*/ 	.word	0xffffffff


	//----- nvinfo : EIATTR_COOP_GROUP_INSTR_OFFSETS
	.align		4
.L_41:
        /*00bc*/ 	.byte	0x04, 0x28
        /*00be*/ 	.short	(.L_43 - .L_42)


	//   ....[0]....
.L_42:
        /*00c0*/ 	.word	0x000000c0


	//   ....[1]....
        /*00c4*/ 	.word	0x000004d0


	//   ....[2]....
        /*00c8*/ 	.word	0x00000670


	//   ....[3]....
        /*00cc*/ 	.word	0x00000800


	//   ....[4]....
        /*00d0*/ 	.word	0x000008f0


	//   ....[5]....
        /*00d4*/ 	.word	0x00000a50


	//   ....[6]....
        /*00d8*/ 	.word	0x00000ba0


	//   ....[7]....
        /*00dc*/ 	.word	0x00000de0


	//   ....[8]....
        /*00e0*/ 	.word	0x00001f50


	//   ....[9]....
        /*00e4*/ 	.word	0x00002dc0


	//   ....[10]....
        /*00e8*/ 	.word	0x00003290


	//   ....[11]....
        /*00ec*/ 	.word	0x000032c0


	//   ....[12]....
        /*00f0*/ 	.word	0x00003dc0


	//   ....[13]....
        /*00f4*/ 	.word	0x00003fd0


	//----- nvinfo : EIATTR_VRC_CTA_INIT_COUNT
	.align		4
.L_43:
        /*00f8*/ 	.byte	0x02, 0x4a
        /*00fa*/ 	.byte	0x80
	.zero		1


	//----- nvinfo : EIATTR_SYSCALL_OFFSETS
	.align		4
        /*00fc*/ 	.byte	0x04, 0x46
        /*00fe*/ 	.short	(.L_45 - .L_44)


	//   ....[0]....
.L_44:
        /*0100*/ 	.word	0x00005920


	//   ....[1]....
        /*0104*/ 	.word	0x00005a10


	//   ....[2]....
        /*0108*/ 	.word	0x000064a0


	//----- nvinfo : EIATTR_MBARRIER_INSTR_OFFSETS
	.align		4
.L_45:
        /*010c*/ 	.byte	0x04, 0x39
        /*010e*/ 	.short	(.L_47 - .L_46)


	//   ....[0]....
.L_46:
        /*0110*/ 	.word	0x000005c0
        /*0114*/ 	.word	0x000000ff
        /*0118*/ 	.word	0x00000000
        /*011c*/ 	.short	0x0100
        /*011e*/ 	.byte	0x08
	.zero		1


	//   ....[1]....
        /*0120*/ 	.word	0x000005d0
        /*0124*/ 	.word	0x000000ff
        /*0128*/ 	.word	0x00000028
        /*012c*/ 	.short	0x0100
        /*012e*/ 	.byte	0x08
	.zero		1


	//   ....[2]....
        /*0130*/ 	.word	0x000005e0
        /*0134*/ 	.word	0x000000ff
        /*0138*/ 	.word	0x00000008
        /*013c*/ 	.short	0x0100
        /*013e*/ 	.byte	0x08
	.zero		1


	//   ....[3]....
        /*0140*/ 	.word	0x000005f0
        /*0144*/ 	.word	0x000000ff
        /*0148*/ 	.word	0x00000030
        /*014c*/ 	.short	0x0100
        /*014e*/ 	.byte	0x08
	.zero		1


	//   ....[4]....
        /*0150*/ 	.word	0x00000600
        /*0154*/ 	.word	0x000000ff
        /*0158*/ 	.word	0x00000010
        /*015c*/ 	.short	0x0100
        /*015e*/ 	.byte	0x08
	.zero		1


	//   ....[5]....
        /*0160*/ 	.word	0x00000610
        /*0164*/ 	.word	0x000000ff
        /*0168*/ 	.word	0x00000038
        /*016c*/ 	.short	0x0100
        /*016e*/ 	.byte	0x08
	.zero		1


	//   ....[6]....
        /*0170*/ 	.word	0x00000620
        /*0174*/ 	.word	0x000000ff
        /*0178*/ 	.word	0x00000018
        /*017c*/ 	.short	0x0100
        /*017e*/ 	.byte	0x08
	.zero		1


	//   ....[7]....
        /*0180*/ 	.word	0x00000630
        /*0184*/ 	.word	0x000000ff
        /*0188*/ 	.word	0x00000040
        /*018c*/ 	.short	0x0100
        /*018e*/ 	.byte	0x08
	.zero		1


	//   ....[8]....
        /*0190*/ 	.word	0x00000640
        /*0194*/ 	.word	0x000000ff
        /*0198*/ 	.word	0x00000020
        /*019c*/ 	.short	0x0100
        /*019e*/ 	.byte	0x08
	.zero		1


	//   ....[9]....
        /*01a0*/ 	.word	0x00000650
        /*01a4*/ 	.word	0x000000ff
        /*01a8*/ 	.word	0x00000048
        /*01ac*/ 	.short	0x0100
        /*01ae*/ 	.byte	0x08
	.zero		1


	//   ....[10]....
        /*01b0*/ 	.word	0x00000770
        /*01b4*/ 	.word	0x000000ff
        /*01b8*/ 	.word	0x00000050
        /*01bc*/ 	.short	0x0100
        /*01be*/ 	.byte	0x09
	.zero		1


	//   ....[11]....
        /*01c0*/ 	.word	0x00000780
        /*01c4*/ 	.word	0x000000ff
        /*01c8*/ 	.word	0x00000070
        /*01cc*/ 	.short	0x0100
        /*01ce*/ 	.byte	0x09
	.zero		1


	//   ....[12]....
        /*01d0*/ 	.word	0x00000790
        /*01d4*/ 	.word	0x000000ff
        /*01d8*/ 	.word	0x00000058
        /*01dc*/ 	.short	0x0100
        /*01de*/ 	.byte	0x09
	.zero		1


	//   ....[13]....
        /*01e0*/ 	.word	0x000007a0
        /*01e4*/ 	.word	0x000000ff
        /*01e8*/ 	.word	0x00000078
        /*01ec*/ 	.short	0x0100
        /*01ee*/ 	.byte	0x09
	.zero		1


	//   ....[14]....
        /*01f0*/ 	.word	0x000007b0
        /*01f4*/ 	.word	0x000000ff
        /*01f8*/ 	.word	0x00000060
        /*01fc*/ 	.short	0x0100
        /*01fe*/ 	.byte	0x09
	.zero		1


	//   ....[15]....
        /*0200*/ 	.word	0x000007c0
        /*0204*/ 	.word	0x000000ff
        /*0208*/ 	.word	0x00000080
        /*020c*/ 	.short	0x0100
        /*020e*/ 	.byte	0x09
	.zero		1


	//   ....[16]....
        /*0210*/ 	.word	0x000007d0
        /*0214*/ 	.word	0x000000ff
        /*0218*/ 	.word	0x00000068
        /*021c*/ 	.short	0x0100
        /*021e*/ 	.byte	0x09
	.zero		1


	//   ....[17]....
        /*0220*/ 	.word	0x000007e0
        /*0224*/ 	.word	0x000000ff
        /*0228*/ 	.word	0x00000088
        /*022c*/ 	.short	0x0100
        /*022e*/ 	.byte	0x09
	.zero		1


	//   ....[18]....
        /*0230*/ 	.word	0x000008c0
        /*0234*/ 	.word	0x000000ff
        /*0238*/ 	.word	0x00000090
        /*023c*/ 	.short	0x0100
        /*023e*/ 	.byte	0x08
	.zero		1


	//   ....[19]....
        /*0240*/ 	.word	0x000008d0
        /*0244*/ 	.word	0x000000ff
        /*0248*/ 	.word	0x00000098
        /*024c*/ 	.short	0x0100
        /*024e*/ 	.byte	0x08
	.zero		1


	//   ....[20]....
        /*0250*/ 	.word	0x00000a00
        /*0254*/ 	.word	0x000000ff
        /*0258*/ 	.word	0x000000a0
        /*025c*/ 	.short	0x0100
        /*025e*/ 	.byte	0x08
	.zero		1


	//   ....[21]....
        /*0260*/ 	.word	0x00000a10
        /*0264*/ 	.word	0x000000ff
        /*0268*/ 	.word	0x000000b0
        /*026c*/ 	.short	0x0100
        /*026e*/ 	.byte	0x08
	.zero		1


	//   ....[22]....
        /*0270*/ 	.word	0x00000a20
        /*0274*/ 	.word	0x000000ff
        /*0278*/ 	.word	0x000000a8
        /*027c*/ 	.short	0x0100
        /*027e*/ 	.byte	0x08
	.zero		1


	//   ....[23]....
        /*0280*/ 	.word	0x00000a30
        /*0284*/ 	.word	0x000000ff
        /*0288*/ 	.word	0x000000b8
        /*028c*/ 	.short	0x0100
        /*028e*/ 	.byte	0x08
	.zero		1


	//   ....[24]....
        /*0290*/ 	.word	0x00000b50
        /*0294*/ 	.word	0x000000ff
        /*0298*/ 	.word	0x000000c0
        /*029c*/ 	.short	0x0100
        /*029e*/ 	.byte	0x09
	.zero		1


	//   ....[25]....
        /*02a0*/ 	.word	0x00000b60
        /*02a4*/ 	.word	0x000000ff
        /*02a8*/ 	.word	0x000000d0
        /*02ac*/ 	.short	0x0100
        /*02ae*/ 	.byte	0x09
	.zero		1


	//   ....[26]....
        /*02b0*/ 	.word	0x00000b70
        /*02b4*/ 	.word	0x000000ff
        /*02b8*/ 	.word	0x000000c8
        /*02bc*/ 	.short	0x0100
        /*02be*/ 	.byte	0x09
	.zero		1


	//   ....[27]....
        /*02c0*/ 	.word	0x00000b80
        /*02c4*/ 	.word	0x000000ff
        /*02c8*/ 	.word	0x000000d8
        /*02cc*/ 	.short	0x0100
        /*02ce*/ 	.byte	0x09
	.zero		1


	//   ....[28]....
        /*02d0*/ 	.word	0x00000c70
        /*02d4*/ 	.word	0x000000ff
        /*02d8*/ 	.word	0x000000e0
        /*02dc*/ 	.short	0x0100
        /*02de*/ 	.byte	0x08
	.zero		1


	//   ....[29]....
        /*02e0*/ 	.word	0x00000c80
        /*02e4*/ 	.word	0x000000ff
        /*02e8*/ 	.word	0x000000f0
        /*02ec*/ 	.short	0x0100
        /*02ee*/ 	.byte	0x08
	.zero		1


	//   ....[30]....
        /*02f0*/ 	.word	0x00000c90
        /*02f4*/ 	.word	0x000000ff
        /*02f8*/ 	.word	0x000000e8
        /*02fc*/ 	.short	0x0100
        /*02fe*/ 	.byte	0x08
	.zero		1


	//   ....[31]....
        /*0300*/ 	.word	0x00000ca0
        /*0304*/ 	.word	0x000000ff
        /*0308*/ 	.word	0x000000f8
        /*030c*/ 	.short	0x0100
        /*030e*/ 	.byte	0x08
	.zero		1


	//   ....[32]....
        /*0310*/ 	.word	0x00000d90
        /*0314*/ 	.word	0x000000ff
        /*0318*/ 	.word	0x00000100
        /*031c*/ 	.short	0x0100
        /*031e*/ 	.byte	0x07
	.zero		1


	//   ....[33]....
        /*0320*/ 	.word	0x00001770
        /*0324*/ 	.word	0x00000003
        /*0328*/ 	.word	0x000000f0
        /*032c*/ 	.short	0x010a
        /*032e*/ 	.byte	0xff
	.zero		1


	//   ....[34]....
        /*0330*/ 	.word	0x000017a0
        /*0334*/ 	.word	0x00000003
        /*0338*/ 	.word	0x000000e0
        /*033c*/ 	.short	0x0101
        /*033e*/ 	.byte	0xff
	.zero		1


	//   ....[35]....
        /*0340*/ 	.word	0x000018a0
        /*0344*/ 	.word	0x000000ff
        /*0348*/ 	.word	0x00000028
        /*034c*/ 	.short	0x010a
        /*034e*/ 	.byte	0x08
	.zero		1


	//   ....[36]....
        /*0350*/ 	.word	0x00001960
        /*0354*/ 	.word	0x000000ff
        /*0358*/ 	.word	0x00000028
        /*035c*/ 	.short	0x010a
        /*035e*/ 	.byte	0x21
	.zero		1


	//   ....[37]....
        /*0360*/ 	.word	0x00001b20
        /*0364*/ 	.word	0x000000ff
        /*0368*/ 	.word	0x00000028
        /*036c*/ 	.short	0x010a
        /*036e*/ 	.byte	0x08
	.zero		1


	//   ....[38]....
        /*0370*/ 	.word	0x00001c20
        /*0374*/ 	.word	0x000000ff
        /*0378*/ 	.word	0x00000098
        /*037c*/ 	.short	0x0101
        /*037e*/ 	.byte	0x06
	.zero		1


	//   ....[39]....
        /*0380*/ 	.word	0x00001c30
        /*0384*/ 	.word	0x000000ff
        /*0388*/ 	.word	0x00000028
        /*038c*/ 	.short	0x010a
        /*038e*/ 	.byte	0x08
	.zero		1


	//   ....[40]....
        /*0390*/ 	.word	0x00001cb0
        /*0394*/ 	.word	0x000000ff
        /*0398*/ 	.word	0x00000028
        /*039c*/ 	.short	0x010a
        /*039e*/ 	.byte	0x11
	.zero		1


	//   ....[41]....
        /*03a0*/ 	.word	0x00001e40
        /*03a4*/ 	.word	0x000000ff
        /*03a8*/ 	.word	0x00000028
        /*03ac*/ 	.short	0x010a
        /*03ae*/ 	.byte	0x08
	.zero		1


	//   ....[42]....
        /*03b0*/ 	.word	0x00001f80
        /*03b4*/ 	.word	0x00000002
        /*03b8*/ 	.word	0x000000a0
        /*03bc*/ 	.short	0x010a
        /*03be*/ 	.byte	0xff
	.zero		1


	//   ....[43]....
        /*03c0*/ 	.word	0x00002040
        /*03c4*/ 	.word	0x00000002
        /*03c8*/ 	.word	0x00000000
        /*03cc*/ 	.short	0x0101
        /*03ce*/ 	.byte	0xff
	.zero		1


	//   ....[44]....
        /*03d0*/ 	.word	0x000025a0
        /*03d4*/ 	.word	0x000000ff
        /*03d8*/ 	.word	0x00000000
        /*03dc*/ 	.short	0x010a
        /*03de*/ 	.byte	0x04
	.zero		1


	//   ....[45]....
        /*03e0*/ 	.word	0x00002630
        /*03e4*/ 	.word	0x000000ff
        /*03e8*/ 	.word	0x00000000
        /*03ec*/ 	.short	0x010a
        /*03ee*/ 	.byte	0x04
	.zero		1


	//   ....[46]....
        /*03f0*/ 	.word	0x000026c0
        /*03f4*/ 	.word	0x000000ff
        /*03f8*/ 	.word	0x00000000
        /*03fc*/ 	.short	0x010a
        /*03fe*/ 	.byte	0x04
	.zero		1


	//   ....[47]....
        /*0400*/ 	.word	0x00002750
        /*0404*/ 	.word	0x000000ff
        /*0408*/ 	.word	0x00000000
        /*040c*/ 	.short	0x010a
        /*040e*/ 	.byte	0x04
	.zero		1


	//   ....[48]....
        /*0410*/ 	.word	0x000027f0
        /*0414*/ 	.word	0x00000000
        /*0418*/ 	.word	0x00000000
        /*041c*/ 	.short	0x010a
        /*041e*/ 	.byte	0xff
	.zero		1


	//   ....[49]....
        /*0420*/ 	.word	0x00002920
        /*0424*/ 	.word	0x00000000
        /*0428*/ 	.word	0x000000e0
        /*042c*/ 	.short	0x010a
        /*042e*/ 	.byte	0xff
	.zero		1


	//   ....[50]....
        /*0430*/ 	.word	0x00002990
        /*0434*/ 	.word	0x00000004
        /*0438*/ 	.word	0x00000000
        /*043c*/ 	.short	0x0101
        /*043e*/ 	.byte	0xff
	.zero		1


	//   ....[51]....
        /*0440*/ 	.word	0x000029b0
        /*0444*/ 	.word	0x000000ff
        /*0448*/ 	.word	0x000000b0
        /*044c*/ 	.short	0x010a
        /*044e*/ 	.byte	0x05
	.zero		1


	//   ....[52]....
        /*0450*/ 	.word	0x00002ad0
        /*0454*/ 	.word	0x00000000
        /*0458*/ 	.word	0x000000a0
        /*045c*/ 	.short	0x010a
        /*045e*/ 	.byte	0xff
	.zero		1


	//   ....[53]....
        /*0460*/ 	.word	0x00002bd0
        /*0464*/ 	.word	0x00000000
        /*0468*/ 	.word	0x00000000
        /*046c*/ 	.short	0x0101
        /*046e*/ 	.byte	0xff
	.zero		1


	//   ....[54]....
        /*0470*/ 	.word	0x00002c60
        /*0474*/ 	.word	0x000000ff
        /*0478*/ 	.word	0x000000b0
        /*047c*/ 	.short	0x0106
        /*047e*/ 	.byte	0x05
	.zero		1


	//   ....[55]....
        /*0480*/ 	.word	0x00002c80
        /*0484*/ 	.word	0x000000ff
        /*0488*/ 	.word	0x000000b0
        /*048c*/ 	.short	0x010a
        /*048e*/ 	.byte	0x05
	.zero		1


	//   ....[56]....
        /*0490*/ 	.word	0x00002d10
        /*0494*/ 	.word	0x000000ff
        /*0498*/ 	.word	0x000000b0
        /*049c*/ 	.short	0x0106
        /*049e*/ 	.byte	0x04
	.zero		1


	//   ....[57]....
        /*04a0*/ 	.word	0x00002d50
        /*04a4*/ 	.word	0x00000000
        /*04a8*/ 	.word	0x000000b0
        /*04ac*/ 	.short	0x010a
        /*04ae*/ 	.byte	0xff
	.zero		1


	//   ....[58]....
        /*04b0*/ 	.word	0x00002f90
        /*04b4*/ 	.word	0x000000ff
        /*04b8*/ 	.word	0x00000008
        /*04bc*/ 	.short	0x010a
        /*04be*/ 	.byte	0x06
	.zero		1


	//   ....[59]....
        /*04c0*/ 	.word	0x00002fb0
        /*04c4*/ 	.word	0x000000ff
        /*04c8*/ 	.word	0x00000008
        /*04cc*/ 	.short	0x010a
        /*04ce*/ 	.byte	0x06
	.zero		1


	//   ....[60]....
        /*04d0*/ 	.word	0x00003140
        /*04d4*/ 	.word	0x000000ff
        /*04d8*/ 	.word	0x00000008
        /*04dc*/ 	.short	0x010a
        /*04de*/ 	.byte	0x06
	.zero		1


	//   ....[61]....
        /*04e0*/ 	.word	0x00003160
        /*04e4*/ 	.word	0x000000ff
        /*04e8*/ 	.word	0x00000008
        /*04ec*/ 	.short	0x010a
        /*04ee*/ 	.byte	0x06
	.zero		1


	//   ....[62]....
        /*04f0*/ 	.word	0x00003220
        /*04f4*/ 	.word	0x000000ff
        /*04f8*/ 	.word	0x00000000
        /*04fc*/ 	.short	0x0101
        /*04fe*/ 	.byte	0x07
	.zero		1


	//   ....[63]....
        /*0500*/ 	.word	0x00003560
        /*0504*/ 	.word	0x00000000
        /*0508*/ 	.word	0x000000a0
        /*050c*/ 	.short	0x010a
        /*050e*/ 	.byte	0xff
	.zero		1


	//   ....[64]....
        /*0510*/ 	.word	0x00003620
        /*0514*/ 	.word	0x00000000
        /*0518*/ 	.word	0x00000000
        /*051c*/ 	.short	0x0101
        /*051e*/ 	.byte	0xff
	.zero		1


	//   ....[65]....
        /*0520*/ 	.word	0x000036e0
        /*0524*/ 	.word	0x000000ff
        /*0528*/ 	.word	0x00000000
        /*052c*/ 	.short	0x010a
        /*052e*/ 	.byte	0x08
	.zero		1


	//   ....[66]....
        /*0530*/ 	.word	0x000036f0
        /*0534*/ 	.word	0x000000ff
        /*0538*/ 	.word	0x000000d0
        /*053c*/ 	.short	0x010a
        /*053e*/ 	.byte	0x09
	.zero		1


	//   ....[67]....
        /*0540*/ 	.word	0x000037a0
        /*0544*/ 	.word	0x000000ff
        /*0548*/ 	.word	0x00000000
        /*054c*/ 	.short	0x010a
        /*054e*/ 	.byte	0x08
	.zero		1


	//   ....[68]....
        /*0550*/ 	.word	0x000038d0
        /*0554*/ 	.word	0x000000ff
        /*0558*/ 	.word	0x00000000
        /*055c*/ 	.short	0x010a
        /*055e*/ 	.byte	0x1e
	.zero		1


	//   ....[69]....
        /*0560*/ 	.word	0x00003bd0
        /*0564*/ 	.word	0x000000ff
        /*0568*/ 	.word	0x00000000
        /*056c*/ 	.short	0x010a
        /*056e*/ 	.byte	0x05
	.zero		1


	//   ....[70]....
        /*0570*/ 	.word	0x00003c70
        /*0574*/ 	.word	0x00000000
        /*0578*/ 	.word	0x00000000
        /*057c*/ 	.short	0x010a
        /*057e*/ 	.byte	0xff
	.zero		1


	//   ....[71]....
        /*0580*/ 	.word	0x00003cb0
        /*0584*/ 	.word	0x00000000
        /*0588*/ 	.word	0x00000000
        /*058c*/ 	.short	0x010a
        /*058e*/ 	.byte	0xff
	.zero		1


	//   ....[72]....
        /*0590*/ 	.word	0x00003d20
        /*0594*/ 	.word	0x000000ff
        /*0598*/ 	.word	0x00000000
        /*059c*/ 	.short	0x0101
        /*059e*/ 	.byte	0x05
	.zero		1


	//   ....[73]....
        /*05a0*/ 	.word	0x00003d60
        /*05a4*/ 	.word	0x000000ff
        /*05a8*/ 	.word	0x00000100
        /*05ac*/ 	.short	0x010a
        /*05ae*/ 	.byte	0x07
	.zero		1


	//   ....[74]....
        /*05b0*/ 	.word	0x00003db0
        /*05b4*/ 	.word	0x000000ff
        /*05b8*/ 	.word	0x00000000
        /*05bc*/ 	.short	0x0101
        /*05be*/ 	.byte	0x05
	.zero		1


	//   ....[75]....
        /*05c0*/ 	.word	0x00004200
        /*05c4*/ 	.word	0x00000000
        /*05c8*/ 	.word	0x000000a0
        /*05cc*/ 	.short	0x010a
        /*05ce*/ 	.byte	0xff
	.zero		1


	//   ....[76]....
        /*05d0*/ 	.word	0x000042c0
        /*05d4*/ 	.word	0x00000000
        /*05d8*/ 	.word	0x00000000
        /*05dc*/ 	.short	0x0101
        /*05de*/ 	.byte	0xff
	.zero		1


	//   ....[77]....
        /*05e0*/ 	.word	0x000045e0
        /*05e4*/ 	.word	0x000000ff
        /*05e8*/ 	.word	0x00000098
        /*05ec*/ 	.short	0x010a
        /*05ee*/ 	.byte	0x07
	.zero		1


	//   ....[78]....
        /*05f0*/ 	.word	0x000047d0
        /*05f4*/ 	.word	0x000000ff
        /*05f8*/ 	.word	0x00000070
        /*05fc*/ 	.short	0x010a
        /*05fe*/ 	.byte	0x07
	.zero		1


	//   ....[79]....
        /*0600*/ 	.word	0x00004940
        /*0604*/ 	.word	0x000000ff
        /*0608*/ 	.word	0x00000050
        /*060c*/ 	.short	0x010b
        /*060e*/ 	.byte	0x07
	.zero		1


	//   ....[80]....
        /*0610*/ 	.word	0x00004950
        /*0614*/ 	.word	0x000000ff
        /*0618*/ 	.word	0x00000000
        /*061c*/ 	.short	0x0101
        /*061e*/ 	.byte	0x08
	.zero		1


	//   ....[81]....
        /*0620*/ 	.word	0x00004970
        /*0624*/ 	.word	0x000000ff
        /*0628*/ 	.word	0x00000078
        /*062c*/ 	.short	0x010a
        /*062e*/ 	.byte	0x07
	.zero		1


	//   ....[82]....
        /*0630*/ 	.word	0x00004ad0
        /*0634*/ 	.word	0x000000ff
        /*0638*/ 	.word	0x00000058
        /*063c*/ 	.short	0x010b
        /*063e*/ 	.byte	0x07
	.zero		1


	//   ....[83]....
        /*0640*/ 	.word	0x00004ae0
        /*0644*/ 	.word	0x000000ff
        /*0648*/ 	.word	0x00000000
        /*064c*/ 	.short	0x0101
        /*064e*/ 	.byte	0x08
	.zero		1


	//   ....[84]....
        /*0650*/ 	.word	0x00004af0
        /*0654*/ 	.word	0x000000ff
        /*0658*/ 	.word	0x00000080
        /*065c*/ 	.short	0x010a
        /*065e*/ 	.byte	0x07
	.zero		1


	//   ....[85]....
        /*0660*/ 	.word	0x00004c90
        /*0664*/ 	.word	0x000000ff
        /*0668*/ 	.word	0x00000060
        /*066c*/ 	.short	0x010b
        /*066e*/ 	.byte	0x07
	.zero		1


	//   ....[86]....
        /*0670*/ 	.word	0x00004d00
        /*0674*/ 	.word	0x000000ff
        /*0678*/ 	.word	0x00000000
        /*067c*/ 	.short	0x0101
        /*067e*/ 	.byte	0x08
	.zero		1


	//   ....[87]....
        /*0680*/ 	.word	0x00004d30
        /*0684*/ 	.word	0x000000ff
        /*0688*/ 	.word	0x00000088
        /*068c*/ 	.short	0x010a
        /*068e*/ 	.byte	0x07
	.zero		1


	//   ....[88]....
        /*0690*/ 	.word	0x00004f40
        /*0694*/ 	.word	0x000000ff
        /*0698*/ 	.word	0x00000068
        /*069c*/ 	.short	0x010b
        /*069e*/ 	.byte	0x07
	.zero		1


	//   ....[89]....
        /*06a0*/ 	.word	0x00004f60
        /*06a4*/ 	.word	0x000000ff
        /*06a8*/ 	.word	0x00000000
        /*06ac*/ 	.short	0x0101
        /*06ae*/ 	.byte	0x0d
	.zero		1


	//   ....[90]....
        /*06b0*/ 	.word	0x00004f90
        /*06b4*/ 	.word	0x000000ff
        /*06b8*/ 	.word	0x00000070
        /*06bc*/ 	.short	0x010a
        /*06be*/ 	.byte	0x07
	.zero		1


	//   ....[91]....
        /*06c0*/ 	.word	0x00004fb0
        /*06c4*/ 	.word	0x000000ff
        /*06c8*/ 	.word	0x00000078
        /*06cc*/ 	.short	0x010a
        /*06ce*/ 	.byte	0x07
	.zero		1


	//   ....[92]....
        /*06d0*/ 	.word	0x00004fd0
        /*06d4*/ 	.word	0x000000ff
        /*06d8*/ 	.word	0x00000080
        /*06dc*/ 	.short	0x010a
        /*06de*/ 	.byte	0x07
	.zero		1


	//   ....[93]....
        /*06e0*/ 	.word	0x00005010
        /*06e4*/ 	.word	0x00000000
        /*06e8*/ 	.word	0x00000088
        /*06ec*/ 	.short	0x010a
        /*06ee*/ 	.byte	0xff
	.zero		1


	//   ....[94]....
        /*06f0*/ 	.word	0x000052c0
        /*06f4*/ 	.word	0x00000000
        /*06f8*/ 	.word	0x000000a0
        /*06fc*/ 	.short	0x010a
        /*06fe*/ 	.byte	0xff
	.zero		1


	//   ....[95]....
        /*0700*/ 	.word	0x00005380
        /*0704*/ 	.word	0x00000000
        /*0708*/ 	.word	0x00000000
        /*070c*/ 	.short	0x0101
        /*070e*/ 	.byte	0xff
	.zero		1


	//   ....[96]....
        /*0710*/ 	.word	0x00005f20
        /*0714*/ 	.word	0x000000ff
        /*0718*/ 	.word	0x00000050
        /*071c*/ 	.short	0x010a
        /*071e*/ 	.byte	0x04
	.zero		1


	//   ....[97]....
        /*0720*/ 	.word	0x00005f60
        /*0724*/ 	.word	0x00000005
        /*0728*/ 	.word	0x000000c0
        /*072c*/ 	.short	0x010a
        /*072e*/ 	.byte	0xff
	.zero		1


	//   ....[98]....
        /*0730*/ 	.word	0x00006160
        /*0734*/ 	.word	0x00000003
        /*0738*/ 	.word	0x00000050
        /*073c*/ 	.short	0x010a
        /*073e*/ 	.byte	0xff
	.zero		1


	//   ....[99]....
        /*0740*/ 	.word	0x00006370
        /*0744*/ 	.word	0x000000c9
        /*0748*/ 	.word	0x000000c0
        /*074c*/ 	.short	0x010a
        /*074e*/ 	.byte	0xff
	.zero		1


	//   ....[100]....
        /*0750*/ 	.word	0x0000c3a0
        /*0754*/ 	.word	0x000000c9
        /*0758*/ 	.word	0x00000000
        /*075c*/ 	.short	0x0101
        /*075e*/ 	.byte	0xff
	.zero		1


	//   ....[101]....
        /*0760*/ 	.word	0x0000dc70
        /*0764*/ 	.word	0x00000000
        /*0768*/ 	.word	0x00000000
        /*076c*/ 	.short	0x0101
        /*076e*/ 	.byte	0xff
	.zero		1


	//   ....[102]....
        /*0770*/ 	.word	0x0000dcf0
        /*0774*/ 	.word	0x00000003
        /*0778*/ 	.word	0x00000050
        /*077c*/ 	.short	0x010a
        /*077e*/ 	.byte	0xff
	.zero		1


	//   ....[103]....
        /*0780*/ 	.word	0x0000df50
        /*0784*/ 	.word	0x00000000
        /*0788*/ 	.word	0x00000000
        /*078c*/ 	.short	0x0101
        /*078e*/ 	.byte	0xff
	.zero		1


	//   ....[104]....
        /*0790*/ 	.word	0x0000df70
        /*0794*/ 	.word	0x00000003
        /*0798*/ 	.word	0x000000f0
        /*079c*/ 	.short	0x010a
        /*079e*/ 	.byte	0xff
	.zero		1


	//   ....[105]....
        /*07a0*/ 	.word	0x0000dfd0
        /*07a4*/ 	.word	0x00000002
        /*07a8*/ 	.word	0x00000028
        /*07ac*/ 	.short	0x010a
        /*07ae*/ 	.byte	0xff
	.zero		1


	//   ....[106]....
        /*07b0*/ 	.word	0x0000e030
        /*07b4*/ 	.word	0x00000002
        /*07b8*/ 	.word	0x00000028
        /*07bc*/ 	.short	0x010a
        /*07be*/ 	.byte	0xff
	.zero		1


	//   ....[107]....
        /*07c0*/ 	.word	0x0000e080
        /*07c4*/ 	.word	0x00000002
        /*07c8*/ 	.word	0x000000a0
        /*07cc*/ 	.short	0x010a
        /*07ce*/ 	.byte	0xff
	.zero		1


	//   ....[108]....
        /*07d0*/ 	.word	0x0000e0e0
        /*07d4*/ 	.word	0x00000000
        /*07d8*/ 	.word	0x00000000
        /*07dc*/ 	.short	0x010a
        /*07de*/ 	.byte	0xff
	.zero		1


	//   ....[109]....
        /*07e0*/ 	.word	0x0000e140
        /*07e4*/ 	.word	0x00000000
        /*07e8*/ 	.word	0x00000000
        /*07ec*/ 	.short	0x010a
        /*07ee*/ 	.byte	0xff
	.zero		1


	//   ....[110]....
        /*07f0*/ 	.word	0x0000e1a0
        /*07f4*/ 	.word	0x00000000
        /*07f8*/ 	.word	0x00000000
        /*07fc*/ 	.short	0x010a
        /*07fe*/ 	.byte	0xff
	.zero		1


	//   ....[111]....
        /*0800*/ 	.word	0x0000e200
        /*0804*/ 	.word	0x00000000
        /*0808*/ 	.word	0x00000000
        /*080c*/ 	.short	0x010a
        /*080e*/ 	.byte	0xff
	.zero		1


	//   ....[112]....
        /*0810*/ 	.word	0x0000e250
        /*0814*/ 	.word	0x00000000
        /*0818*/ 	.word	0x000000e0
        /*081c*/ 	.short	0x010a
        /*081e*/ 	.byte	0xff
	.zero		1


	//   ....[113]....
        /*0820*/ 	.word	0x0000e2b0
        /*0824*/ 	.word	0x00000000
        /*0828*/ 	.word	0x000000b0
        /*082c*/ 	.short	0x010a
        /*082e*/ 	.byte	0xff
	.zero		1


	//   ....[114]....
        /*0830*/ 	.word	0x0000e300
        /*0834*/ 	.word	0x00000000
        /*0838*/ 	.word	0x000000a0
        /*083c*/ 	.short	0x010a
        /*083e*/ 	.byte	0xff
	.zero		1


	//   ....[115]....
        /*0840*/ 	.word	0x0000e360
        /*0844*/ 	.word	0x00000000
        /*0848*/ 	.word	0x000000b0
        /*084c*/ 	.short	0x010a
        /*084e*/ 	.byte	0xff
	.zero		1


	//   ....[116]....
        /*0850*/ 	.word	0x0000e3c0
        /*0854*/ 	.word	0x00000004
        /*0858*/ 	.word	0x00000008
        /*085c*/ 	.short	0x010a
        /*085e*/ 	.byte	0xff
	.zero		1


	//   ....[117]....
        /*0860*/ 	.word	0x0000e4a0
        /*0864*/ 	.word	0x00000002
        /*0868*/ 	.word	0x00000008
        /*086c*/ 	.short	0x010a
        /*086e*/ 	.byte	0xff
	.zero		1


	//   ....[118]....
        /*0870*/ 	.word	0x0000e4f0
        /*0874*/ 	.word	0x00000000
        /*0878*/ 	.word	0x000000a0
        /*087c*/ 	.short	0x010a
        /*087e*/ 	.byte	0xff
	.zero		1


	//   ....[119]....
        /*0880*/ 	.word	0x0000e550
        /*0884*/ 	.word	0x00000000
        /*0888*/ 	.word	0x000000d0
        /*088c*/ 	.short	0x010a
        /*088e*/ 	.byte	0xff
	.zero		1


	//   ....[120]....
        /*0890*/ 	.word	0x0000e5b0
        /*0894*/ 	.word	0x00000000
        /*0898*/ 	.word	0x00000000
        /*089c*/ 	.short	0x010a
        /*089e*/ 	.byte	0xff
	.zero		1


	//   ....[121]....
        /*08a0*/ 	.word	0x0000e610
        /*08a4*/ 	.word	0x00000000
        /*08a8*/ 	.word	0x00000000
        /*08ac*/ 	.short	0x010a
        /*08ae*/ 	.byte	0xff
	.zero		1


	//   ....[122]....
        /*08b0*/ 	.word	0x0000e670
        /*08b4*/ 	.word	0x00000000
        /*08b8*/ 	.word	0x00000100
        /*08bc*/ 	.short	0x010a
        /*08be*/ 	.byte	0xff
	.zero		1


	//   ....[123]....
        /*08c0*/ 	.word	0x0000e6c0
        /*08c4*/ 	.word	0x00000000
        /*08c8*/ 	.word	0x000000a0
        /*08cc*/ 	.short	0x010a
        /*08ce*/ 	.byte	0xff
	.zero		1


	//   ....[124]....
        /*08d0*/ 	.word	0x0000e720
        /*08d4*/ 	.word	0x00000000
        /*08d8*/ 	.word	0x00000098
        /*08dc*/ 	.short	0x010a
        /*08de*/ 	.byte	0xff
	.zero		1


	//   ....[125]....
        /*08e0*/ 	.word	0x0000e780
        /*08e4*/ 	.word	0x00000003
        /*08e8*/ 	.word	0x00000070
        /*08ec*/ 	.short	0x010a
        /*08ee*/ 	.byte	0xff
	.zero		1


	//   ....[126]....
        /*08f0*/ 	.word	0x0000e7e0
        /*08f4*/ 	.word	0x00000003
        /*08f8*/ 	.word	0x00000078
        /*08fc*/ 	.short	0x010a
        /*08fe*/ 	.byte	0xff
	.zero		1


	//   ....[127]....
        /*0900*/ 	.word	0x0000e840
        /*0904*/ 	.word	0x00000003
        /*0908*/ 	.word	0x00000080
        /*090c*/ 	.short	0x010a
        /*090e*/ 	.byte	0xff
	.zero		1


	//   ....[128]....
        /*0910*/ 	.word	0x0000e8a0
        /*0914*/ 	.word	0x00000003
        /*0918*/ 	.word	0x00000088
        /*091c*/ 	.short	0x010a
        /*091e*/ 	.byte	0xff
	.zero		1


	//   ....[129]....
        /*0920*/ 	.word	0x0000e900
        /*0924*/ 	.word	0x00000000
        /*0928*/ 	.word	0x00000070
        /*092c*/ 	.short	0x010a
        /*092e*/ 	.byte	0xff
	.zero		1


	//   ....[130]....
        /*0930*/ 	.word	0x0000e960
        /*0934*/ 	.word	0x00000000
        /*0938*/ 	.word	0x00000078
        /*093c*/ 	.short	0x010a
        /*093e*/ 	.byte	0xff
	.zero		1


	//   ....[131]....
        /*0940*/ 	.word	0x0000e9c0
        /*0944*/ 	.word	0x00000000
        /*0948*/ 	.word	0x00000080
        /*094c*/ 	.short	0x010a
        /*094e*/ 	.byte	0xff
	.zero		1


	//   ....[132]....
        /*0950*/ 	.word	0x0000ea10
        /*0954*/ 	.word	0x00000000
        /*0958*/ 	.word	0x000000a0
        /*095c*/ 	.short	0x010a
        /*095e*/ 	.byte	0xff
	.zero		1


	//   ....[133]....
        /*0960*/ 	.word	0x0000ea60
        /*0964*/ 	.word	0x00000003
        /*0968*/ 	.word	0x00000050
        /*096c*/ 	.short	0x010a
        /*096e*/ 	.byte	0xff
	.zero		1


	//   ....[134]....
        /*0970*/ 	.word	0x0000eab0
        /*0974*/ 	.word	0x000000c9
        /*0978*/ 	.word	0x000000c0
        /*097c*/ 	.short	0x010a
        /*097e*/ 	.byte	0xff
	.zero		1


	//----- nvinfo : EIATTR_NUM_MBARRIERS
	.align		4
.L_47:
        /*0980*/ 	.byte	0x03, 0x38
        /*0982*/ 	.short	0x0021


	//----- nvinfo : EIATTR_EXIT_INSTR_OFFSETS
	.align		4
        /*0984*/ 	.byte	0x04, 0x1c
        /*0986*/ 	.short	(.L_49 - .L_48)


	//   ....[0]....
.L_48:
        /*0988*/ 	.word	0x00002820


	//   ....[1]....
        /*098c*/ 	.word	0x00002d20


	//   ....[2]....
        /*0990*/ 	.word	0x00002d80


	//   ....[3]....
        /*0994*/ 	.word	0x00003fe0


	//   ....[4]....
        /*0998*/ 	.word	0x00005040


	//   ....[5]....
        /*099c*/ 	.word	0x00005080


	//   ....[6]....
        /*09a0*/ 	.word	0x0000de30


	//   ....[7]....
        /*09a4*/ 	.word	0x0000deb0


	//   ....[8]....
        /*09a8*/ 	.word	0x0000dee0


	//   ....[9]....
        /*09ac*/ 	.word	0x0000df60


	//----- nvinfo : EIATTR_MAX_THREADS
	.align		4
.L_49:
        /*09b0*/ 	.byte	0x04, 0x05
        /*09b2*/ 	.short	(.L_51 - .L_50)
.L_50:
        /*09b4*/ 	.word	0x00000100
        /*09b8*/ 	.word	0x00000001
        /*09bc*/ 	.word	0x00000001


	//----- nvinfo : EIATTR_CRS_STACK_SIZE
	.align		4
.L_51:
        /*09c0*/ 	.byte	0x04, 0x1e
        /*09c2*/ 	.short	(.L_53 - .L_52)
.L_52:
        /*09c4*/ 	.word	0x00000000


	//----- nvinfo : EIATTR_CBANK_PARAM_SIZE
	.align		4
.L_53:
        /*09c8*/ 	.byte	0x03, 0x19
        /*09ca*/ 	.short	0x0800


	//----- nvinfo : EIATTR_PARAM_CBANK
	.align		4
        /*09cc*/ 	.byte	0x04, 0x0a
        /*09ce*/ 	.short	(.L_55 - .L_54)
	.align		4
.L_54:
        /*09d0*/ 	.word	index@(.nv.constant0._ZN7cutlass13device_kernelINS_4gemm6kernel13GemmUniversalIN4cute5tupleIJiiiiEEENS1_10collective13CollectiveMmaINS1_35MainloopSm100TmaUmmaWarpSpecializedILi5ELi2ELi2ENS5_IJNS4_1CILi2EEENSA_ILi1EEESC_EEEEENS5_IJNSA_ILi256EEESF_NSA_ILi64EEEEEENS_6half_tENS5_IJlSC_lEEESI_SJ_NS4_8TiledMMAINS4_8MMA_AtomIJNS4_26SM100_MMA_F16BF16_2x1SM_SSISI_SI_fLi256ELi256ELNS4_4UMMA5MajorE0ELSO_0ELNSN_7ScaleInE0ELSP_0EEEEEENS4_6LayoutINS5_IJSC_SC_SC_EEENS5_IJNSA_ILi0EEESU_SU_EEEEENS5_IJNS4_10UnderscoreESX_SX_EEEEENS4_18SM100_TMA_2SM_LOADENS4_14ComposedLayoutINS4_7SwizzleILi3ELi4ELi3EEENS4_18smem_ptr_flag_bitsILi16EEENSS_INS5_IJNSA_ILi8EEESG_EEENS5_IJSG_SC_EEEEEEEvNS4_8identityES10_S1A_vS1B_EENS_8epilogue10collective18CollectiveEpilogueINS1D_23Sm100TmaWarpSpecializedILi4ELi2ELi64ELb1ELb0EEEJNS5_IJNSA_ILi128EEESF_SG_EEENS5_IJNSS_IS1I_SC_EENSS_ISG_SC_EEEEESI_SJ_SI_SJ_NS1D_6fusion15FusionCallbacksIS1H_NS1N_13LinCombEltActINS1D_6thread4GELUESI_fSI_fLNS_15FloatRoundStyleE2EEES1J_S1M_JEEENS4_5SM1004TMEM4LOAD26SM100_TMEM_LOAD_32dp32b64xENS4_13SM90_TMA_LOADES1A_NS4_39AutoVectorizingCopyWithAssumedAlignmentILi128EEENS4_14SM90_TMA_STOREES1A_S21_S21_EEEvvEEEEvNT_6ParamsE)
        /*09d4*/ 	.short	0x0380
        /*09d6*/ 	.short	0x0800


	//----- nvinfo : EIATTR_SW_WAR
	.align		4
.L_55:
        /*09d8*/ 	.byte	0x04, 0x36
        /*09da*/ 	.short	(.L_57 - .L_56)
.L_56:
        /*09dc*/ 	.word	0x00000008
.L_57:


//--------------------- .nv.callgraph             --------------------------
	.section	.nv.callgraph,"",@"SHT_CUDA_CALLGRAPH"
	.align	4
	.sectionentsize	8
	.align		4
        /*0000*/ 	.word	0x00000000
	.align		4
        /*0004*/ 	.word	0xffffffff
	.align		4
        /*0008*/ 	.word	index@(_ZN7cutlass13device_kernelINS_4gemm6kernel13GemmUniversalIN4cute5tupleIJiiiiEEENS1_10collective13CollectiveMmaINS1_35MainloopSm100TmaUmmaWarpSpecializedILi5ELi2ELi2ENS5_IJNS4_1CILi2EEENSA_ILi1EEESC_EEEEENS5_IJNSA_ILi256EEESF_NSA_ILi64EEEEEENS_6half_tENS5_IJlSC_lEEESI_SJ_NS4_8TiledMMAINS4_8MMA_AtomIJNS4_26SM100_MMA_F16BF16_2x1SM_SSISI_SI_fLi256ELi256ELNS4_4UMMA5MajorE0ELSO_0ELNSN_7ScaleInE0ELSP_0EEEEEENS4_6LayoutINS5_IJSC_SC_SC_EEENS5_IJNSA_ILi0EEESU_SU_EEEEENS5_IJNS4_10UnderscoreESX_SX_EEEEENS4_18SM100_TMA_2SM_LOADENS4_14ComposedLayoutINS4_7SwizzleILi3ELi4ELi3EEENS4_18smem_ptr_flag_bitsILi16EEENSS_INS5_IJNSA_ILi8EEESG_EEENS5_IJSG_SC_EEEEEEEvNS4_8identityES10_S1A_vS1B_EENS_8epilogue10collective18CollectiveEpilogueINS1D_23Sm100TmaWarpSpecializedILi4ELi2ELi64ELb1ELb0EEEJNS5_IJNSA_ILi128EEESF_SG_EEENS5_IJNSS_IS1I_SC_EENSS_ISG_SC_EEEEESI_SJ_SI_SJ_NS1D_6fusion15FusionCallbacksIS1H_NS1N_13LinCombEltActINS1D_6thread4GELUESI_fSI_fLNS_15FloatRoundStyleE2EEES1J_S1M_JEEENS4_5SM1004TMEM4LOAD26SM100_TMEM_LOAD_32dp32b64xENS4_13SM90_TMA_LOADES1A_NS4_39AutoVectorizingCopyWithAssumedAlignmentILi128EEENS4_14SM90_TMA_STOREES1A_S21_S21_EEEvvEEEEvNT_6ParamsE)
	.align		4
        /*000c*/ 	.word	index@(__assertfail)
	.align		4
        /*0010*/ 	.word	0x00000000
	.align		4
        /*0014*/ 	.word	0xfffffffe
	.align		4
        /*0018*/ 	.word	0x00000000
	.align		4
        /*001c*/ 	.word	0xfffffffd
	.align		4
        /*0020*/ 	.word	0x00000000
	.align		4
        /*0024*/ 	.word	0xfffffffc


//--------------------- .nv.constant4             --------------------------
	.section	.nv.constant4,"a",@progbits
	.align	8
	.align		8
.nv.constant4:
        /*0000*/ 	.dword	__assertfail
	.align		8
        /*0008*/ 	.dword	__unnamed_1
	.align		8
        /*0010*/ 	.dword	__unnamed_2
	.align		8
        /*0018*/ 	.dword	_ZN39_INTERNAL_54b34b21_4_k_cu_624cf297_39684cuda3std3__45__cpo5beginE
	.align		8
        /*0020*/ 	.dword	_ZN39_INTERNAL_54b34b21_4_k_cu_624cf297_39684cuda3std3__45__cpo3endE
	.align		8
        /*0028*/ 	.dword	_ZN39_INTERNAL_54b34b21_4_k_cu_624cf297_39684cuda3std3__45__cpo6cbeginE
	.align		8
        /*0030*/ 	.dword	_ZN39_INTERNAL_54b34b21_4_k_cu_624cf297_39684cuda3std3__45__cpo4cendE
	.align		8
        /*0038*/ 	.dword	_ZN39_INTERNAL_54b34b21_4_k_cu_624cf297_39684cuda3std3__441_GLOBAL__N__54b34b21_4_k_cu_624cf297_39686ignoreE
	.align		8
        /*0040*/ 	.dword	_ZN39_INTERNAL_54b34b21_4_k_cu_624cf297_39684cuda3std3__419piecewise_constructE
	.align		8
        /*0048*/ 	.dword	_ZN39_INTERNAL_54b34b21_4_k_cu_624cf297_39684cuda3std3__48in_placeE
	.align		8
        /*0050*/ 	.dword	_ZN39_INTERNAL_54b34b21_4_k_cu_624cf297_39684cuda3std6ranges3__45__cpo4swapE
	.align		8
        /*0058*/ 	.dword	_ZN39_INTERNAL_54b34b21_4_k_cu_624cf297_39684cuda3std6ranges3__45__cpo9iter_moveE
	.align		8
        /*0060*/ 	.dword	_ZN39_INTERNAL_54b34b21_4_k_cu_624cf297_39684cute7productE
	.align		8
        /*0068*/ 	.dword	_ZN39_INTERNAL_54b34b21_4_k_cu_624cf297_39684cute1_E
	.align		8
        /*0070*/ 	.dword	$str$25
	.align		8
        /*0078*/ 	.dword	$str$26
	.align		8
        /*0080*/ 	.dword	$str$27
	.align		8
        /*0088*/ 	.dword	$str$28


//--------------------- .text._ZN7cutlass13device_kernelINS_4gemm6kernel13GemmUniversalIN4cute5tupleIJiiiiEEENS1_10collective13CollectiveMmaINS1_35MainloopSm100TmaUmmaWarpSpecializedILi5ELi2ELi2ENS5_IJNS4_1CILi2EEENSA_ILi1EEESC_EEEEENS5_IJNSA_ILi256EEESF_NSA_ILi64EEEEEENS_6half_tENS5_IJlSC_lEEESI_SJ_NS4_8TiledMMAINS4_8MMA_AtomIJNS4_26SM100_MMA_F16BF16_2x1SM_SSISI_SI_fLi256ELi256ELNS4_4UMMA5MajorE0ELSO_0ELNSN_7ScaleInE0ELSP_0EEEEEENS4_6LayoutINS5_IJSC_SC_SC_EEENS5_IJNSA_ILi0EEESU_SU_EEEEENS5_IJNS4_10UnderscoreESX_SX_EEEEENS4_18SM100_TMA_2SM_LOADENS4_14ComposedLayoutINS4_7SwizzleILi3ELi4ELi3EEENS4_18smem_ptr_flag_bitsILi16EEENSS_INS5_IJNSA_ILi8EEESG_EEENS5_IJSG_SC_EEEEEEEvNS4_8identityES10_S1A_vS1B_EENS_8epilogue10collective18CollectiveEpilogueINS1D_23Sm100TmaWarpSpecializedILi4ELi2ELi64ELb1ELb0EEEJNS5_IJNSA_ILi128EEESF_SG_EEENS5_IJNSS_IS1I_SC_EENSS_ISG_SC_EEEEESI_SJ_SI_SJ_NS1D_6fusion15FusionCallbacksIS1H_NS1N_13LinCombEltActINS1D_6thread4GELUESI_fSI_fLNS_15FloatRoundStyleE2EEES1J_S1M_JEEENS4_5SM1004TMEM4LOAD26SM100_TMEM_LOAD_32dp32b64xENS4_13SM90_TMA_LOADES1A_NS4_39AutoVectorizingCopyWithAssumedAlignmentILi128EEENS4_14SM90_TMA_STOREES1A_S21_S21_EEEvvEEEEvNT_6ParamsE --------------------------
	.section	.text._ZN7cutlass13device_kernelINS_4gemm6kernel13GemmUniversalIN4cute5tupleIJiiiiEEENS1_10collective13CollectiveMmaINS1_35MainloopSm100TmaUmmaWarpSpecializedILi5ELi2ELi2ENS5_IJNS4_1CILi2EEENSA_ILi1EEESC_EEEEENS5_IJNSA_ILi256EEESF_NSA_ILi64EEEEEENS_6half_tENS5_IJlSC_lEEESI_SJ_NS4_8TiledMMAINS4_8MMA_AtomIJNS4_26SM100_MMA_F16BF16_2x1SM_SSISI_SI_fLi256ELi256ELNS4_4UMMA5MajorE0ELSO_0ELNSN_7ScaleInE0ELSP_0EEEEEENS4_6LayoutINS5_IJSC_SC_SC_EEENS5_IJNSA_ILi0EEESU_SU_EEEEENS5_IJNS4_10UnderscoreESX_SX_EEEEENS4_18SM100_TMA_2SM_LOADENS4_14ComposedLayoutINS4_7SwizzleILi3ELi4ELi3EEENS4_18smem_ptr_flag_bitsILi16EEENSS_INS5_IJNSA_ILi8EEESG_EEENS5_IJSG_SC_EEEEEEEvNS4_8identityES10_S1A_vS1B_EENS_8epilogue10collective18CollectiveEpilogueINS1D_23Sm100TmaWarpSpecializedILi4ELi2ELi64ELb1ELb0EEEJNS5_IJNSA_ILi128EEESF_SG_EEENS5_IJNSS_IS1I_SC_EENSS_ISG_SC_EEEEESI_SJ_SI_SJ_NS1D_6fusion15FusionCallbacksIS1H_NS1N_13LinCombEltActINS1D_6thread4GELUESI_fSI_fLNS_15FloatRoundStyleE2EEES1J_S1M_JEEENS4_5SM1004TMEM4LOAD26SM100_TMEM_LOAD_32dp32b64xENS4_13SM90_TMA_LOADES1A_NS4_39AutoVectorizingCopyWithAssumedAlignmentILi128EEENS4_14SM90_TMA_STOREES1A_S21_S21_EEEvvEEEEvNT_6ParamsE,"ax",@progbits
	.align	128
.text._ZN7cutlass13device_kernelINS_4gemm6kernel13GemmUniversalIN4cute5tupleIJiiiiEEENS1_10collective13CollectiveMmaINS1_35MainloopSm100TmaUmmaWarpSpecializedILi5ELi2ELi2ENS5_IJNS4_1CILi2EEENSA_ILi1EEESC_EEEEENS5_IJNSA_ILi256EEESF_NSA_ILi64EEEEEENS_6half_tENS5_IJlSC_lEEESI_SJ_NS4_8TiledMMAINS4_8MMA_AtomIJNS4_26SM100_MMA_F16BF16_2x1SM_SSISI_SI_fLi256ELi256ELNS4_4UMMA5MajorE0ELSO_0ELNSN_7ScaleInE0ELSP_0EEEEEENS4_6LayoutINS5_IJSC_SC_SC_EEENS5_IJNSA_ILi0EEESU_SU_EEEEENS5_IJNS4_10UnderscoreESX_SX_EEEEENS4_18SM100_TMA_2SM_LOADENS4_14ComposedLayoutINS4_7SwizzleILi3ELi4ELi3EEENS4_18smem_ptr_flag_bitsILi16EEENSS_INS5_IJNSA_ILi8EEESG_EEENS5_IJSG_SC_EEEEEEEvNS4_8identityES10_S1A_vS1B_EENS_8epilogue10collective18CollectiveEpilogueINS1D_23Sm100TmaWarpSpecializedILi4ELi2ELi64ELb1ELb0EEEJNS5_IJNSA_ILi128EEESF_SG_EEENS5_IJNSS_IS1I_SC_EENSS_ISG_SC_EEEEESI_SJ_SI_SJ_NS1D_6fusion15FusionCallbacksIS1H_NS1N_13LinCombEltActINS1D_6thread4GELUESI_fSI_fLNS_15FloatRoundStyleE2EEES1J_S1M_JEEENS4_5SM1004TMEM4LOAD26SM100_TMEM_LOAD_32dp32b64xENS4_13SM90_TMA_LOADES1A_NS4_39AutoVectorizingCopyWithAssumedAlignmentILi128EEENS4_14SM90_TMA_STOREES1A_S21_S21_EEEvvEEEEvNT_6ParamsE:
        .type           _ZN7cutlass13device_kernelINS_4gemm6kernel13GemmUniversalIN4cute5tupleIJiiiiEEENS1_10collective13CollectiveMmaINS1_35MainloopSm100TmaUmmaWarpSpecializedILi5ELi2ELi2ENS5_IJNS4_1CILi2EEENSA_ILi1EEESC_EEEEENS5_IJNSA_ILi256EEESF_NSA_ILi64EEEEEENS_6half_tENS5_IJlSC_lEEESI_SJ_NS4_8TiledMMAINS4_8MMA_AtomIJNS4_26SM100_MMA_F16BF16_2x1SM_SSISI_SI_fLi256ELi256ELNS4_4UMMA5MajorE0ELSO_0ELNSN_7ScaleInE0ELSP_0EEEEEENS4_6LayoutINS5_IJSC_SC_SC_EEENS5_IJNSA_ILi0EEESU_SU_EEEEENS5_IJNS4_10UnderscoreESX_SX_EEEEENS4_18SM100_TMA_2SM_LOADENS4_14ComposedLayoutINS4_7SwizzleILi3ELi4ELi3EEENS4_18smem_ptr_flag_bitsILi16EEENSS_INS5_IJNSA_ILi8EEESG_EEENS5_IJSG_SC_EEEEEEEvNS4_8identityES10_S1A_vS1B_EENS_8epilogue10collective18CollectiveEpilogueINS1D_23Sm100TmaWarpSpecializedILi4ELi2ELi64ELb1ELb0EEEJNS5_IJNSA_ILi128EEESF_SG_EEENS5_IJNSS_IS1I_SC_EENSS_ISG_SC_EEEEESI_SJ_SI_SJ_NS1D_6fusion15FusionCallbacksIS1H_NS1N_13LinCombEltActINS1D_6thread4GELUESI_fSI_fLNS_15FloatRoundStyleE2EEES1J_S1M_JEEENS4_5SM1004TMEM4LOAD26SM100_TMEM_LOAD_32dp32b64xENS4_13SM90_TMA_LOADES1A_NS4_39AutoVectorizingCopyWithAssumedAlignmentILi128EEENS4_14SM90_TMA_STOREES1A_S21_S21_EEEvvEEEEvNT_6ParamsE,@function
        .size           _ZN7cutlass13device_kernelINS_4gemm6kernel13GemmUniversalIN4cute5tupleIJiiiiEEENS1_10collective13CollectiveMmaINS1_35MainloopSm100TmaUmmaWarpSpecializedILi5ELi2ELi2ENS5_IJNS4_1CILi2EEENSA_ILi1EEESC_EEEEENS5_IJNSA_ILi256EEESF_NSA_ILi64EEEEEENS_6half_tENS5_IJlSC_lEEESI_SJ_NS4_8TiledMMAINS4_8MMA_AtomIJNS4_26SM100_MMA_F16BF16_2x1SM_SSISI_SI_fLi256ELi256ELNS4_4UMMA5MajorE0ELSO_0ELNSN_7ScaleInE0ELSP_0EEEEEENS4_6LayoutINS5_IJSC_SC_SC_EEENS5_IJNSA_ILi0EEESU_SU_EEEEENS5_IJNS4_10UnderscoreESX_SX_EEEEENS4_18SM100_TMA_2SM_LOADENS4_14ComposedLayoutINS4_7SwizzleILi3ELi4ELi3EEENS4_18smem_ptr_flag_bitsILi16EEENSS_INS5_IJNSA_ILi8EEESG_EEENS5_IJSG_SC_EEEEEEEvNS4_8identityES10_S1A_vS1B_EENS_8epilogue10collective18CollectiveEpilogueINS1D_23Sm100TmaWarpSpecializedILi4ELi2ELi64ELb1ELb0EEEJNS5_IJNSA_ILi128EEESF_SG_EEENS5_IJNSS_IS1I_SC_EENSS_ISG_SC_EEEEESI_SJ_SI_SJ_NS1D_6fusion15FusionCallbacksIS1H_NS1N_13LinCombEltActINS1D_6thread4GELUESI_fSI_fLNS_15FloatRoundStyleE2EEES1J_S1M_JEEENS4_5SM1004TMEM4LOAD26SM100_TMEM_LOAD_32dp32b64xENS4_13SM90_TMA_LOADES1A_NS4_39AutoVectorizingCopyWithAssumedAlignmentILi128EEENS4_14SM90_TMA_STOREES1A_S21_S21_EEEvvEEEEvNT_6ParamsE,(.L_x_178 - _ZN7cutlass13device_kernelINS_4gemm6kernel13GemmUniversalIN4cute5tupleIJiiiiEEENS1_10collective13CollectiveMmaINS1_35MainloopSm100TmaUmmaWarpSpecializedILi5ELi2ELi2ENS5_IJNS4_1CILi2EEENSA_ILi1EEESC_EEEEENS5_IJNSA_ILi256EEESF_NSA_ILi64EEEEEENS_6half_tENS5_IJlSC_lEEESI_SJ_NS4_8TiledMMAINS4_8MMA_AtomIJNS4_26SM100_MMA_F16BF16_2x1SM_SSISI_SI_fLi256ELi256ELNS4_4UMMA5MajorE0ELSO_0ELNSN_7ScaleInE0ELSP_0EEEEEENS4_6LayoutINS5_IJSC_SC_SC_EEENS5_IJNSA_ILi0EEESU_SU_EEEEENS5_IJNS4_10UnderscoreESX_SX_EEEEENS4_18SM100_TMA_2SM_LOADENS4_14ComposedLayoutINS4_7SwizzleILi3ELi4ELi3EEENS4_18smem_ptr_flag_bitsILi16EEENSS_INS5_IJNSA_ILi8EEESG_EEENS5_IJSG_SC_EEEEEEEvNS4_8identityES10_S1A_vS1B_EENS_8epilogue10collective18CollectiveEpilogueINS1D_23Sm100TmaWarpSpecializedILi4ELi2ELi64ELb1ELb0EEEJNS5_IJNSA_ILi128EEESF_SG_EEENS5_IJNSS_IS1I_SC_EENSS_ISG_SC_EEEEESI_SJ_SI_SJ_NS1D_6fusion15FusionCallbacksIS1H_NS1N_13LinCombEltActINS1D_6thread4GELUESI_fSI_fLNS_15FloatRoundStyleE2EEES1J_S1M_JEEENS4_5SM1004TMEM4LOAD26SM100_TMEM_LOAD_32dp32b64xENS4_13SM90_TMA_LOADES1A_NS4_39AutoVectorizingCopyWithAssumedAlignmentILi128EEENS4_14SM90_TMA_STOREES1A_S21_S21_EEEvvEEEEvNT_6ParamsE)
        .other          _ZN7cutlass13device_kernelINS_4gemm6kernel13GemmUniversalIN4cute5tupleIJiiiiEEENS1_10collective13CollectiveMmaINS1_35MainloopSm100TmaUmmaWarpSpecializedILi5ELi2ELi2ENS5_IJNS4_1CILi2EEENSA_ILi1EEESC_EEEEENS5_IJNSA_ILi256EEESF_NSA_ILi64EEEEEENS_6half_tENS5_IJlSC_lEEESI_SJ_NS4_8TiledMMAINS4_8MMA_AtomIJNS4_26SM100_MMA_F16BF16_2x1SM_SSISI_SI_fLi256ELi256ELNS4_4UMMA5MajorE0ELSO_0ELNSN_7ScaleInE0ELSP_0EEEEEENS4_6LayoutINS5_IJSC_SC_SC_EEENS5_IJNSA_ILi0EEESU_SU_EEEEENS5_IJNS4_10UnderscoreESX_SX_EEEEENS4_18SM100_TMA_2SM_LOADENS4_14ComposedLayoutINS4_7SwizzleILi3ELi4ELi3EEENS4_18smem_ptr_flag_bitsILi16EEENSS_INS5_IJNSA_ILi8EEESG_EEENS5_IJSG_SC_EEEEEEEvNS4_8identityES10_S1A_vS1B_EENS_8epilogue10collective18CollectiveEpilogueINS1D_23Sm100TmaWarpSpecializedILi4ELi2ELi64ELb1ELb0EEEJNS5_IJNSA_ILi128EEESF_SG_EEENS5_IJNSS_IS1I_SC_EENSS_ISG_SC_EEEEESI_SJ_SI_SJ_NS1D_6fusion15FusionCallbacksIS1H_NS1N_13LinCombEltActINS1D_6thread4GELUESI_fSI_fLNS_15FloatRoundStyleE2EEES1J_S1M_JEEENS4_5SM1004TMEM4LOAD26SM100_TMEM_LOAD_32dp32b64xENS4_13SM90_TMA_LOADES1A_NS4_39AutoVectorizingCopyWithAssumedAlignmentILi128EEENS4_14SM90_TMA_STOREES1A_S21_S21_EEEvvEEEEvNT_6ParamsE,@"STO_CUDA_ENTRY STV_DEFAULT"
_ZN7cutlass13device_kernelINS_4gemm6kernel13GemmUniversalIN4cute5tupleIJiiiiEEENS1_10collective13CollectiveMmaINS1_35MainloopSm100TmaUmmaWarpSpecializedILi5ELi2ELi2ENS5_IJNS4_1CILi2EEENSA_ILi1EEESC_EEEEENS5_IJNSA_ILi256EEESF_NSA_ILi64EEEEEENS_6half_tENS5_IJlSC_lEEESI_SJ_NS4_8TiledMMAINS4_8MMA_AtomIJNS4_26SM100_MMA_F16BF16_2x1SM_SSISI_SI_fLi256ELi256ELNS4_4UMMA5MajorE0ELSO_0ELNSN_7ScaleInE0ELSP_0EEEEEENS4_6LayoutINS5_IJSC_SC_SC_EEENS5_IJNSA_ILi0EEESU_SU_EEEEENS5_IJNS4_10UnderscoreESX_SX_EEEEENS4_18SM100_TMA_2SM_LOADENS4_14ComposedLayoutINS4_7SwizzleILi3ELi4ELi3EEENS4_18smem_ptr_flag_bitsILi16EEENSS_INS5_IJNSA_ILi8EEESG_EEENS5_IJSG_SC_EEEEEEEvNS4_8identityES10_S1A_vS1B_EENS_8epilogue10collective18CollectiveEpilogueINS1D_23Sm100TmaWarpSpecializedILi4ELi2ELi64ELb1ELb0EEEJNS5_IJNSA_ILi128EEESF_SG_EEENS5_IJNSS_IS1I_SC_EENSS_ISG_SC_EEEEESI_SJ_SI_SJ_NS1D_6fusion15FusionCallbacksIS1H_NS1N_13LinCombEltActINS1D_6thread4GELUESI_fSI_fLNS_15FloatRoundStyleE2EEES1J_S1M_JEEENS4_5SM1004TMEM4LOAD26SM100_TMEM_LOAD_32dp32b64xENS4_13SM90_TMA_LOADES1A_NS4_39AutoVectorizingCopyWithAssumedAlignmentILi128EEENS4_14SM90_TMA_STOREES1A_S21_S21_EEEvvEEEEvNT_6ParamsE:
[----:B------:R-:W1:Y:S01]  /*0000*/  LDC R1, c[0x0][0x37c] ;  /* 0x0000df00ff017b82 */ /* 0x000e620000000800 */
[----:B------:R-:W2:Y:S01]  /*0010*/  S2R R196, SR_TID.X ;  /* 0x0000000000c47919 */ /* 0x000ea20000002100 */
[----:B------:R-:W3:Y:S06]  /*0020*/  LDCU.64 UR8, c[0x0][0x890] ;  /* 0x00011200ff0877ac */ /* 0x000eec0008000a00 */
[----:B------:R-:W4:Y:S01]  /*0030*/  S2UR UR37, SR_CgaCtaId ;  /* 0x00000000002579c3 */ /* 0x000f220000008800 */
[----:B------:R-:W-:Y:S02]  /*0040*/  PRMT R174, RZ, 0x7610, R174 ;  /* 0x00007610ffae7816 */ /* 0x000fe400000000ae */
[----:B------:R-:W-:Y:S01]  /*0050*/  ELECT P0, URZ, PT ;  /* 0x0000000000ff782f */ /* 0x000fe20003800000 */
[----:B------:R-:W1:Y:S01]  /*0060*/  LDCU.64 UR38, c[0x0][0x358] ;  /* 0x00006b00ff2677ac */ /* 0x000e620008000a00 */
[----:B---3--:R-:W-:-:S04]  /*0070*/  UISETP.NE.U32.AND UP2, UPT, UR8, URZ, UPT ;  /* 0x000000ff0800728c */ /* 0x008fc8000bf45070 */
[----:B------:R-:W-:Y:S02]  /*0080*/  UISETP.NE.AND.EX UP2, UPT, UR9, URZ, UPT, UP2 ;  /* 0x000000ff0900728c */ /* 0x000fe4000bf45320 */
[----:B----4-:R-:W-:Y:S02]  /*0090*/  ULOP3.LUT UR5, UR37, 0x1, URZ, 0xc0, !UPT ;  /* 0x0000000125057892 */ /* 0x010fe4000f8ec0ff */
[----:B------:R-:W-:Y:S01]  /*00a0*/  ULOP3.LUT UR4, UR37, 0x1, URZ, 0x3c, !UPT ;  /* 0x0000000125047892 */ /* 0x000fe2000f8e3cff */
[----:B--2---:R-:W-:-:S05]  /*00b0*/  SHF.R.U32.HI R197, RZ, 0x5, R196 ;  /* 0x00000005ffc57819 */ /* 0x004fca00000116c4 */
[----:B------:R-:W2:Y:S02]  /*00c0*/  SHFL.IDX PT, R0, R197, RZ, 0x1f ;  /* 0x00001fffc5007589 */ /* 0x000ea400000e0000 */
[----:B--2---:R-:W-:Y:S01]  /*00d0*/  R2UR UR10, R0 ;  /* 0x00000000000a72ca */ /* 0x004fe200000e0000 */
[----:B-1----:R-:W-:Y:S05]  /*00e0*/  BRA.U UP2, `(.L_x_0) ;  /* 0x00000001022c7547 */ /* 0x002fea000b800000 */
[----:B------:R-:W1:Y:S02]  /*00f0*/  LDCU.64 UR6, c[0x0][0x888] ;  /* 0x00011100ff0677ac */ /* 0x000e640008000a00 */
[----:B-1----:R-:W-:-:S04]  /*0100*/  UISETP.NE.U32.AND UP0, UPT, UR6, URZ, UPT ;  /* 0x000000ff0600728c */ /* 0x002fc8000bf05070 */
[----:B------:R-:W-:-:S09]  /*0110*/  UISETP.NE.AND.EX UP0, UPT, UR7, URZ, UPT, UP0 ;  /* 0x000000ff0700728c */ /* 0x000fd2000bf05300 */
[----:B------:R-:W-:Y:S05]  /*0120*/  BRA.U !UP0, `(.L_x_1) ;  /* 0x0000000108107547 */ /* 0x000fea000b800000 */
[----:B------:R-:W1:Y:S02]  /*0130*/  LDC.64 R138, c[0x0][0x888] ;  /* 0x00022200ff8a7b82 */ /* 0x000e640000000a00 */
[----:B-1----:R1:W5:Y:S01]  /*0140*/  LDG.E R138, desc[UR38][R138.64] ;  /* 0x000000268a8a7981 */ /* 0x002362000c1e1900 */
[----:B------:R-:W-:Y:S01]  /*0150*/  HFMA2 R174, -RZ, RZ, 0, 5.9604644775390625e-08 ;  /* 0x00000001ffae7431 */ /* 0x000fe200000001ff */
[----:B------:R-:W-:Y:S05]  /*0160*/  BRA `(.L_x_0) ;  /* 0x00000000000c7947 */ /* 0x000fea0003800000 */
.L_x_1:
[----:B------:R-:W1:Y:S01]  /*0170*/  LDCU UR6, c[0x0][0x880] ;  /* 0x00011000ff0677ac */ /* 0x000e620008000800 */
[----:B------:R-:W-:Y:S01]  /*0180*/  HFMA2 R174, -RZ, RZ, 0, 5.9604644775390625e-08 ;  /* 0x00000001ffae7431 */ /* 0x000fe200000001ff */
[----:B-1----:R-:W-:-:S07]  /*0190*/  MOV R138, UR6 ;  /* 0x00000006008a7c02 */ /* 0x002fce0008000f00 */
.L_x_0:
[----:B------:R-:W2:Y:S02]  /*01a0*/  LDCU.64 UR6, c[0x0][0x8b0] ;  /* 0x00011600ff0677ac */ /* 0x000ea40008000a00 */
[----:B--2---:R-:W-:-:S04]  /*01b0*/  UISETP.NE.U32.AND UP0, UPT, UR6, URZ, UPT ;  /* 0x000000ff0600728c */ /* 0x004fc8000bf05070 */
[----:B------:R-:W-:-:S09]  /*01c0*/  UISETP.NE.AND.EX UP0, UPT, UR7, URZ, UPT, UP0 ;  /* 0x000000ff0700728c */ /* 0x000fd2000bf05300 */
[----:B------:R-:W-:Y:S05]  /*01d0*/  BRA.U UP0, `(.L_x_2) ;  /* 0x0000000100247547 */ /* 0x000fea000b800000 */
[----:B------:R-:W2:Y:S02]  /*01e0*/  LDCU.64 UR6, c[0x0][0x8a8] ;  /* 0x00011500ff0677ac */ /* 0x000ea40008000a00 */
[----:B--2---:R-:W-:-:S04]  /*01f0*/  UISETP.NE.U32.AND UP0, UPT, UR6, URZ, UPT ;  /* 0x000000ff0600728c */ /* 0x004fc8000bf05070 */
[----:B------:R-:W-:-:S09]  /*0200*/  UISETP.NE.AND.EX UP0, UPT, UR7, URZ, UPT, UP0 ;  /* 0x000000ff0700728c */ /* 0x000fd2000bf05300 */
[----:B------:R-:W-:Y:S05]  /*0210*/  BRA.U !UP0, `(.L_x_3) ;  /* 0x00000001080c7547 */ /* 0x000fea000b800000 */
[----:B------:R-:W2:Y:S02]  /*0220*/  LDC.64 R2, c[0x0][0x8a8] ;  /* 0x00022a00ff027b82 */ /* 0x000ea40000000a00 */
[----:B--2---:R2:W5:Y:S01]  /*0230*/  LDG.E R127, desc[UR38][R2.64] ;  /* 0x00000026027f7981 */ /* 0x004562000c1e1900 */
[----:B------:R-:W-:Y:S05]  /*0240*/  BRA `(.L_x_2) ;  /* 0x0000000000087947 */ /* 0x000fea0003800000 */
.L_x_3:
[----:B------:R-:W2:Y:S02]  /*0250*/  LDCU UR6, c[0x0][0x8a0] ;  /* 0x00011400ff0677ac */ /* 0x000ea40008000800 */
[----:B--2---:R-:W-:Y:S02]  /*0260*/  MOV R127, UR6 ;  /* 0x00000006007f7c02 */ /* 0x004fe40008000f00 */
.L_x_2:
[----:B------:R-:W-:Y:S01]  /*0270*/  IMAD.U32 R0, RZ, RZ, UR10 ;  /* 0x0000000aff007e24 */ /* 0x000fe2000f8e00ff */
[----:B------:R-:W-:Y:S04]  /*0280*/  BSSY.RECONVERGENT B0, `(.L_x_4) ;  /* 0x000000c000007945 */ /* 0x000fe80003800200 */
[C---:B------:R-:W-:Y:S02]  /*0290*/  ISETP.NE.OR P2, PT, R0.reuse, 0x1, !P0 ;  /* 0x000000010000780c */ /* 0x040fe40004745670 */
[----:B------:R-:W-:-:S11]  /*02a0*/  ISETP.NE.OR P1, PT, R0, 0x3, !P0 ;  /* 0x000000030000780c */ /* 0x000fd60004725670 */
[----:B------:R-:W-:Y:S05]  /*02b0*/  @P2 BRA `(.L_x_5) ;  /* 0x0000000000202947 */ /* 0x000fea0003800000 */
[----:B------:R-:W3:Y:S02]  /*02c0*/  LDCU.64 UR6, c[0x0][0x348] ;  /* 0x00006900ff0677ac */ /* 0x000ee40008000a00 */
[----:B---3--:R-:W-:Y:S02]  /*02d0*/  UIADD3 UR12, UP1, UPT, UR6, 0x80, URZ ;  /* 0x00000080060c7890 */ /* 0x008fe4000ff3e0ff */
[----:B------:R-:W-:Y:S02]  /*02e0*/  UIADD3 UR6, UP0, UPT, UR6, 0x180, URZ ;  /* 0x0000018006067890 */ /* 0x000fe4000ff1e0ff */
[----:B------:R-:W-:Y:S02]  /*02f0*/  UIADD3.X UR13, UPT, UPT, URZ, UR7, URZ, UP1, !UPT ;  /* 0x00000007ff0d7290 */ /* 0x000fe40008ffe4ff */
[----:B------:R-:W-:-:S07]  /*0300*/  UIADD3.X UR7, UPT, UPT, URZ, UR7, URZ, UP0, !UPT ;  /* 0x00000007ff077290 */ /* 0x000fce00087fe4ff */
[----:B------:R3:W-:Y:S02]  /*0310*/  UTMACCTL.PF [UR12] ;  /* 0x000000000c0079b9 */ /* 0x0007e40008040000 */
[----:B------:R3:W-:Y:S02]  /*0320*/  UTMACCTL.PF [UR6] ;  /* 0x00000000060079b9 */ /* 0x0007e40008040000 */
[----:B---3--:R-:W-:Y:S01]  /*0330*/  NOP ;  /* 0x0000000000007918 */ /* 0x008fe20000000000 */
.L_x_5:
[----:B------:R-:W-:Y:S05]  /*0340*/  BSYNC.RECONVERGENT B0 ;  /* 0x0000000000007941 */ /* 0x000fea0003800200 */
.L_x_4:
[----:B------:R-:W-:Y:S04]  /*0350*/  BSSY.RECONVERGENT B0, `(.L_x_6) ;  /* 0x000000a000007945 */ /* 0x000fe80003800200 */
        /* <DEDUP_REMOVED lines=9> */
.L_x_7:
[----:B------:R-:W-:Y:S05]  /*03f0*/  BSYNC.RECONVERGENT B0 ;  /* 0x0000000000007941 */ /* 0x000fea0003800200 */
.L_x_6:
[----:B------:R-:W3:Y:S01]  /*0400*/  LDCU.64 UR6, c[0x0][0x888] ;  /* 0x00011100ff0677ac */ /* 0x000ee20008000a00 */
[----:B------:R-:W-:Y:S02]  /*0410*/  UISETP.EQ.U32.AND UP1, UPT, UR8, URZ, UPT ;  /* 0x000000ff0800728c */ /* 0x000fe4000bf22070 */
[----:B------:R-:W-:Y:S02]  /*0420*/  UPLOP3.LUT UP5, UPT, UPT, UPT, UPT, 0x40, 0x4 ;  /* 0x000000000004789c */ /* 0x000fe40003fae870 */
[----:B---3--:R-:W-:-:S04]  /*0430*/  UISETP.NE.U32.AND UP0, UPT, UR6, URZ, UPT ;  /* 0x000000ff0600728c */ /* 0x008fc8000bf05070 */
[----:B------:R-:W-:-:S04]  /*0440*/  UISETP.NE.AND.EX UP0, UPT, UR7, URZ, UPT, UP0 ;  /* 0x000000ff0700728c */ /* 0x000fc8000bf05300 */
[----:B------:R-:W-:-:S04]  /*0450*/  UISETP.EQ.OR.EX UP3, UPT, UR9, URZ, !UP0, UP1 ;  /* 0x000000ff0900728c */ /* 0x000fc8000c762710 */
[----:B------:R-:W-:-:S05]  /*0460*/  UP2UR UR45, UPR, URZ, 0x8 ;  /* 0x00000008ff2d7883 */ /* 0x000fca0008000000 */
[----:B------:R-:W-:Y:S07]  /*0470*/  BRA.U !UP3, `(.L_x_8) ;  /* 0x000000010b147547 */ /* 0x000fee000b800000 */
[----:B------:R-:W-:Y:S01]  /*0480*/  PLOP3.LUT P2, PT, PT, PT, UP2, 0x80, 0x8 ;  /* 0x000000000008781c */ /* 0x000fe20003f4f028 */
[----:B------:R-:W-:-:S12]  /*0490*/  UPLOP3.LUT UP5, UPT, UPT, UPT, UP0, 0x40, 0x4 ;  /* 0x000000000004789c */ /* 0x000fd80003fae800 */
[----:B-----5:R-:W-:-:S13]  /*04a0*/  @!P2 FSETP.EQ.AND P1, PT, R138, RZ, PT ;  /* 0x000000ff8a00a20b */ /* 0x020fda0003f22000 */
[----:B------:R-:W-:Y:S01]  /*04b0*/  @!P2 VOTEU.ANY UP1, P1 ;  /* 0x0000000000ffa886 */ /* 0x000fe20000820100 */
[----:B------:R-:W-:-:S11]  /*04c0*/  @!UP2 UPLOP3.LUT UP5, UPT, UPT, UPT, UP1, 0x80, 0x8 ;  /* 0x000000000008a89c */ /* 0x000fd60003faf010 */
.L_x_8:
[----:B------:R-:W3:Y:S01]  /*04d0*/  SHFL.IDX PT, R0, R197, RZ, 0x1f ;  /* 0x00001fffc5007589 */ /* 0x000ee200000e0000 */
[----:B------:R-:W-:-:S04]  /*04e0*/  UISETP.NE.AND UP1, UPT, UR10, 0x2, UPT ;  /* 0x000000020a00788c */ /* 0x000fc8000bf25270 */
[----:B------:R-:W-:Y:S02]  /*04f0*/  UISETP.EQ.AND UP2, UPT, UR5, URZ, !UP1 ;  /* 0x000000ff0500728c */ /* 0x000fe4000cf42270 */
[----:B------:R-:W-:-:S04]  /*0500*/  USEL UR6, URZ, 0x1, UP1 ;  /* 0x00000001ff067887 */ /* 0x000fc80008800000 */
[----:B------:R-:W-:Y:S02]  /*0510*/  PLOP3.LUT P5, PT, P0, PT, UP2, 0x80, 0x8 ;  /* 0x000000000008781c */ /* 0x000fe400007af028 */
[----:B---3--:R-:W-:-:S13]  /*0520*/  ISETP.NE.AND P1, PT, R0, RZ, PT ;  /* 0x000000ff0000720c */ /* 0x008fda0003f25270 */
[----:B------:R-:W-:Y:S05]  /*0530*/  @P1 BRA `(.L_x_9) ;  /* 0x00000000004c1947 */ /* 0x000fea0003800000 */
[----:B------:R-:W-:Y:S01]  /*0540*/  UMOV UR8, 0x400 ;  /* 0x0000040000087882 */ /* 0x000fe20000000000 */
[----:B------:R-:W-:Y:S01]  /*0550*/  UMOV UR7, 0x1 ;  /* 0x0000000100077882 */ /* 0x000fe20000000000 */
[----:B------:R-:W-:Y:S02]  /*0560*/  ULEA UR8, UR37, UR8, 0x18 ;  /* 0x0000000825087291 */ /* 0x000fe4000f8ec0ff */
[----:B------:R-:W-:-:S04]  /*0570*/  UIADD3 UR12, UPT, UPT, -UR7, 0x100000, URZ ;  /* 0x00100000070c7890 */ /* 0x000fc8000fffe1ff */
[----:B------:R-:W-:Y:S02]  /*0580*/  USHF.L.U32 UR13, UR12, 0xb, URZ ;  /* 0x0000000b0c0d7899 */ /* 0x000fe400080006ff */
[----:B------:R-:W-:Y:S01]  /*0590*/  USHF.L.U32 UR12, UR12, 0x1, URZ ;  /* 0x000000010c0c7899 */ /* 0x000fe200080006ff */
[----:B------:R-:W-:Y:S01]  /*05a0*/  ELECT P1, URZ, PT ;  /* 0x0000000000ff782f */ /* 0x000fe20003820000 */
[----:B------:R-:W3:Y:S10]  /*05b0*/  FENCE.VIEW.ASYNC.S ;  /* 0x00000000000073c6 */ /* 0x000ef40000000000 */
[----:B---3--:R3:W4:Y:S01]  /*05c0*/  SYNCS.EXCH.64 URZ, [UR8], UR12 ;  /* 0x0000000c08ff75b2 */ /* 0x0087220008000100 */
[----:B------:R3:W1:Y:S01]  /*05d0*/  SYNCS.EXCH.64 URZ, [UR8+0x28], UR12 ;  /* 0x0000280c08ff75b2 */ /* 0x0006620008000100 */
        /* <DEDUP_REMOVED lines=8> */
[----:B------:R-:W-:Y:S01]  /*0660*/  NOP ;  /* 0x0000000000007918 */ /* 0x000fe20000000000 */
.L_x_9:
[----:B------:R-:W2:Y:S01]  /*0670*/  SHFL.IDX PT, R0, R197, RZ, 0x1f ;  /* 0x00001fffc5007589 */ /* 0x000ea200000e0000 */
[----:B------:R-:W-:Y:S01]  /*0680*/  NOP ;  /* 0x0000000000007918 */ /* 0x000fe20000000000 */
[----:B--2---:R-:W-:-:S13]  /*0690*/  ISETP.NE.AND P1, PT, R0, 0x1, PT ;  /* 0x000000010000780c */ /* 0x004fda0003f25270 */
[----:B------:R-:W-:Y:S05]  /*06a0*/  @P1 BRA `(.L_x_10) ;  /* 0x0000000000541947 */ /* 0x000fea0003800000 */
[----:B------:R-:W-:Y:S01]  /*06b0*/  UMOV UR9, 0x400 ;  /* 0x0000040000097882 */ /* 0x000fe20000000000 */
[----:B---3--:R-:W-:Y:S01]  /*06c0*/  UMOV UR8, 0x20 ;  /* 0x0000002000087882 */ /* 0x008fe20000000000 */
[----:B------:R-:W-:Y:S01]  /*06d0*/  UMOV UR7, 0x80 ;  /* 0x0000008000077882 */ /* 0x000fe20000000000 */
[----:B------:R-:W-:Y:S02]  /*06e0*/  ULEA UR9, UR37, UR9, 0x18 ;  /* 0x0000000925097291 */ /* 0x000fe4000f8ec0ff */
[----:B------:R-:W-:-:S04]  /*06f0*/  UIADD3 UR12, UPT, UPT, -UR8, 0x100000, URZ ;  /* 0x00100000080c7890 */ /* 0x000fc8000fffe1ff */
[----:B------:R-:W-:Y:S02]  /*0700*/  USHF.L.U32 UR13, UR12, 0xb, URZ ;  /* 0x0000000b0c0d7899 */ /* 0x000fe400080006ff */
[----:B------:R-:W-:Y:S02]  /*0710*/  USHF.L.U32 UR12, UR12, 0x1, URZ ;  /* 0x000000010c0c7899 */ /* 0x000fe400080006ff */
[----:B------:R-:W-:-:S04]  /*0720*/  UIADD3 UR14, UPT, UPT, -UR7, 0x100000, URZ ;  /* 0x00100000070e7890 */ /* 0x000fc8000fffe1ff */
[----:B------:R-:W-:Y:S02]  /*0730*/  USHF.L.U32 UR15, UR14, 0xb, URZ ;  /* 0x0000000b0e0f7899 */ /* 0x000fe400080006ff */
[----:B------:R-:W-:Y:S01]  /*0740*/  USHF.L.U32 UR14, UR14, 0x1, URZ ;  /* 0x000000010e0e7899 */ /* 0x000fe200080006ff */
[----:B------:R-:W-:Y:S01]  /*0750*/  ELECT P1, URZ, PT ;  /* 0x0000000000ff782f */ /* 0x000fe20003820000 */
[----:B------:R-:W2:Y:S02]  /*0760*/  FENCE.VIEW.ASYNC.S ;  /* 0x00000000000073c6 */ /* 0x000ea40000000000 */
[----:B--2---:R2:W3:Y:S08]  /*0770*/  SYNCS.EXCH.64 URZ, [UR9+0x50], UR12 ;  /* 0x0000500c09ff75b2 */ /* 0x0044f00008000100 */
        /* <DEDUP_REMOVED lines=8> */
.L_x_10:
[----:B------:R-:W4:Y:S01]  /*0800*/  SHFL.IDX PT, R0, R197, RZ, 0x1f ;  /* 0x00001fffc5007589 */ /* 0x000f2200000e0000 */
[----:B------:R-:W-:Y:S01]  /*0810*/  NOP ;  /* 0x0000000000007918 */ /* 0x000fe20000000000 */
[----:B----4-:R-:W-:-:S13]  /*0820*/  ISETP.NE.AND P1, PT, R0, 0x3, PT ;  /* 0x000000030000780c */ /* 0x010fda0003f25270 */
[----:B------:R-:W-:Y:S05]  /*0830*/  @P1 BRA `(.L_x_11) ;  /* 0x00000000002c1947 */ /* 0x000fea0003800000 */
[----:B---3--:R-:W-:Y:S01]  /*0840*/  UMOV UR8, 0x400 ;  /* 0x0000040000087882 */ /* 0x008fe20000000000 */
[----:B------:R-:W-:Y:S01]  /*0850*/  UMOV UR7, 0x20 ;  /* 0x0000002000077882 */ /* 0x000fe20000000000 */
[----:B------:R-:W-:Y:S02]  /*0860*/  ULEA UR8, UR37, UR8, 0x18 ;  /* 0x0000000825087291 */ /* 0x000fe4000f8ec0ff */
[----:B--2---:R-:W-:-:S04]  /*0870*/  UIADD3 UR12, UPT, UPT, -UR7, 0x100000, URZ ;  /* 0x00100000070c7890 */ /* 0x004fc8000fffe1ff */
[----:B------:R-:W-:Y:S02]  /*0880*/  USHF.L.U32 UR13, UR12, 0xb, URZ ;  /* 0x0000000b0c0d7899 */ /* 0x000fe400080006ff */
[----:B------:R-:W-:Y:S01]  /*0890*/  USHF.L.U32 UR12, UR12, 0x1, URZ ;  /* 0x000000010c0c7899 */ /* 0x000fe200080006ff */
[----:B------:R-:W-:Y:S01]  /*08a0*/  ELECT P1, URZ, PT ;  /* 0x0000000000ff782f */ /* 0x000fe20003820000 */
[----:B------:R-:W2:Y:S10]  /*08b0*/  FENCE.VIEW.ASYNC.S ;  /* 0x00000000000073c6 */ /* 0x000eb40000000000 */
[----:B--2---:R4:W2:Y:S01]  /*08c0*/  SYNCS.EXCH.64 URZ, [UR8+0x90], UR12 ;  /* 0x0000900c08ff75b2 */ /* 0x0048a20008000100 */
[----:B------:R4:W3:Y:S02]  /*08d0*/  SYNCS.EXCH.64 URZ, [UR8+0x98], UR12 ;  /* 0x0000980c08ff75b2 */ /* 0x0008e40008000100 */
[----:B----4-:R-:W-:Y:S01]  /*08e0*/  NOP ;  /* 0x0000000000007918 */ /* 0x010fe20000000000 */
.L_x_11:
[----:B------:R-:W4:Y:S01]  /*08f0*/  SHFL.IDX PT, R0, R197, RZ, 0x1f ;  /* 0x00001fffc5007589 */ /* 0x000f2200000e0000 */
[----:B------:R-:W-:Y:S01]  /*0900*/  NOP ;  /* 0x0000000000007918 */ /* 0x000fe20000000000 */
[----:B----4-:R-:W-:-:S13]  /*0910*/  ISETP.NE.AND P1, PT, R0, 0x4, PT ;  /* 0x000000040000780c */ /* 0x010fda0003f25270 */
[----:B------:R-:W-:Y:S05]  /*0920*/  @P1 BRA `(.L_x_12) ;  /* 0x0000000000481947 */ /* 0x000fea0003800000 */
[----:B--2---:R-:W-:Y:S01]  /*0930*/  UMOV UR9, 0x1a0 ;  /* 0x000001a000097882 */ /* 0x004fe20000000000 */
[----:B---3--:R-:W-:Y:S01]  /*0940*/  UMOV UR8, 0x400 ;  /* 0x0000040000087882 */ /* 0x008fe20000000000 */
[----:B------:R-:W-:Y:S01]  /*0950*/  USEL UR9, UR9, 0x1e0, UP5 ;  /* 0x000001e009097887 */ /* 0x000fe2000a800000 */
        /* <DEDUP_REMOVED lines=10> */
[----:B--2---:R4:W2:Y:S08]  /*0a00*/  SYNCS.EXCH.64 URZ, [UR8+0xa0], UR12 ;  /* 0x0000a00c08ff75b2 */ /* 0x0048b00008000100 */
[----:B------:R4:W3:Y:S01]  /*0a10*/  SYNCS.EXCH.64 URZ, [UR8+0xb0], UR14 ;  /* 0x0000b00e08ff75b2 */ /* 0x0008e20008000100 */
[----:B------:R4:W1:Y:S01]  /*0a20*/  SYNCS.EXCH.64 URZ, [UR8+0xa8], UR12 ;  /* 0x0000a80c08ff75b2 */ /* 0x0008620008000100 */
[----:B------:R4:W1:Y:S02]  /*0a30*/  SYNCS.EXCH.64 URZ, [UR8+0xb8], UR14 ;  /* 0x0000b80e08ff75b2 */ /* 0x0008640008000100 */
[----:B----4-:R-:W-:Y:S01]  /*0a40*/  NOP ;  /* 0x0000000000007918 */ /* 0x010fe20000000000 */
.L_x_12:
[----:B------:R-:W4:Y:S01]  /*0a50*/  SHFL.IDX PT, R0, R197, RZ, 0x1f ;  /* 0x00001fffc5007589 */ /* 0x000f2200000e0000 */
[----:B------:R-:W-:Y:S01]  /*0a60*/  NOP ;  /* 0x0000000000007918 */ /* 0x000fe20000000000 */
[----:B----4-:R-:W-:-:S13]  /*0a70*/  ISETP.NE.AND P1, PT, R0, 0x5, PT ;  /* 0x000000050000780c */ /* 0x010fda0003f25270 */
[----:B------:R-:W-:Y:S05]  /*0a80*/  @P1 BRA `(.L_x_13) ;  /* 0x0000000000441947 */ /* 0x000fea0003800000 */
[----:B--2---:R-:W-:Y:S01]  /*0a90*/  UMOV UR9, 0x400 ;  /* 0x0000040000097882 */ /* 0x004fe20000000000 */
        /* <DEDUP_REMOVED lines=16> */
.L_x_13:
[----:B------:R-:W4:Y:S01]  /*0ba0*/  SHFL.IDX PT, R0, R197, RZ, 0x1f ;  /* 0x00001fffc5007589 */ /* 0x000f2200000e0000 */
[----:B------:R-:W-:Y:S01]  /*0bb0*/  ISETP.NE.OR P0, PT, RZ, UR10, !P0 ;  /* 0x0000000aff007c0c */ /* 0x000fe2000c705670 */
        /* <DEDUP_REMOVED lines=12> */
[----:B------:R4:W3:Y:S01]  /*0c80*/  SYNCS.EXCH.64 URZ, [UR8+0xf0], UR12 ;  /* 0x0000f00c08ff75b2 */ /* 0x0008e20008000100 */
[----:B------:R4:W1:Y:S01]  /*0c90*/  SYNCS.EXCH.64 URZ, [UR8+0xe8], UR12 ;  /* 0x0000e80c08ff75b2 */ /* 0x0008620008000100 */
[----:B------:R4:W1:Y:S02]  /*0ca0*/  SYNCS.EXCH.64 URZ, [UR8+0xf8], UR12 ;  /* 0x0000f80c08ff75b2 */ /* 0x0008640008000100 */
[----:B----4-:R-:W-:Y:S01]  /*0cb0*/  NOP ;  /* 0x0000000000007918 */ /* 0x010fe20000000000 */
.L_x_14:
[----:B------:R-:W-:Y:S01]  /*0cc0*/  VOTEU.ALL UP1, P0 ;  /* 0x0000000000ff7886 */ /* 0x000fe20000020000 */
[----:B---3--:R-:W3:Y:S01]  /*0cd0*/  LDCU UR8, c[0x0][0x36c] ;  /* 0x00006d80ff0877ac */ /* 0x008ee20008000800 */
[----:B------:R-:W-:Y:S01]  /*0ce0*/  NOP ;  /* 0x0000000000007918 */ /* 0x000fe20000000000 */
[----:B------:R-:W-:Y:S01]  /*0cf0*/  LOP3.LUT R10, R196, 0x1f, RZ, 0xc0, !PT ;  /* 0x0000001fc40a7812 */ /* 0x000fe200078ec0ff */
[----:B--2---:R-:W-:Y:S01]  /*0d00*/  UMOV UR12, 0x20 ;  /* 0x00000020000c7882 */ /* 0x004fe20000000000 */
[----:B------:R-:W-:Y:S01]  /*0d10*/  @!UP1 UMOV UR7, 0x400 ;  /* 0x0000040000079882 */ /* 0x000fe20000000000 */
[----:B------:R-:W-:-:S04]  /*0d20*/  @!UP1 UIADD3 UR12, UPT, UPT, -UR12, 0x100000, URZ ;  /* 0x001000000c0c9890 */ /* 0x000fc8000fffe1ff */
[----:B------:R-:W-:Y:S02]  /*0d30*/  @!UP1 USHF.L.U32 UR13, UR12, 0xb, URZ ;  /* 0x0000000b0c0d9899 */ /* 0x000fe400080006ff */
[----:B------:R-:W-:Y:S02]  /*0d40*/  @!UP1 USHF.L.U32 UR12, UR12, 0x1, URZ ;  /* 0x000000010c0c9899 */ /* 0x000fe400080006ff */
[----:B------:R-:W-:Y:S01]  /*0d50*/  @!UP1 ULEA UR7, UR37, UR7, 0x18 ;  /* 0x0000000725079291 */ /* 0x000fe2000f8ec0ff */
[----:B------:R-:W-:Y:S01]  /*0d60*/  VOTEU.ALL UP1, P0 ;  /* 0x0000000000ff7886 */ /* 0x000fe20000020000 */
[----:B------:R-:W-:Y:S01]  /*0d70*/  UISETP.NE.AND UP4, UPT, UR10, URZ, UPT ;  /* 0x000000ff0a00728c */ /* 0x000fe2000bf85270 */
[----:B------:R-:W2:Y:S09]  /*0d80*/  FENCE.VIEW.ASYNC.S ;  /* 0x00000000000073c6 */ /* 0x000eb20000000000 */
[----:B--2---:R2:W4:Y:S01]  /*0d90*/  @!UP1 SYNCS.EXCH.64 URZ, [UR7+0x100], UR12 ;  /* 0x0001000c07ff95b2 */ /* 0x0045220008000100 */
[----:B---3--:R-:W-:-:S09]  /*0da0*/  UISETP.EQ.U32.AND UP1, UPT, UR8, 0x1, UPT ;  /* 0x000000010800788c */ /* 0x008fd2000bf22070 */
[----:B------:R-:W-:Y:S05]  /*0db0*/  BRA.U !UP1, `(.L_x_15) ;  /* 0x0000000109087547 */ /* 0x000fea000b800000 */
[----:B-1--4-:R-:W-:Y:S01]  /*0dc0*/  UCGABAR_ARV ;  /* 0x00000000000079c7 */ /* 0x012fe20008000000 */
[----:B------:R-:W-:Y:S05]  /*0dd0*/  BRA `(.L_x_16) ;  /* 0x0000000000047947 */ /* 0x000fea0003800000 */
.L_x_15:
[----:B-1--4-:R-:W-:Y:S01]  /*0de0*/  NOP ;  /* 0x0000000000007918 */ /* 0x012fe20000000000 */
.L_x_16:
[----:B------:R-:W1:Y:S01]  /*0df0*/  S2R R18, SR_CTAID.Y ;  /* 0x0000000000127919 */ /* 0x000e620000002600 */
[----:B------:R-:W-:-:S05]  /*0e00*/  CS2R.32 R173, SR_CgaSize ;  /* 0x0000000000ad7805 */ /* 0x000fca0000008a00 */
[----:B------:R-:W-:-:S05]  /*0e10*/  IMAD R173, R173, -0xa0, RZ ;  /* 0xffffff60adad7824 */ /* 0x000fca00078e02ff */
[----:B--2---:R-:W-:-:S14]  /*0e20*/  R2UR UR7, R173 ;  /* 0x00000000ad0772ca */ /* 0x004fdc00000e0000 */
[----:B------:R-:W2:Y:S01]  /*0e30*/  LDCU UR7, c[0x0][UR7+0x2b4] ;  /* 0x00005680070777ac */ /* 0x000ea20008000800 */
[----:B------:R-:W-:-:S05]  /*0e40*/  CS2R.32 R0, SR_CgaSize ;  /* 0x0000000000007805 */ /* 0x000fca0000008a00 */
[----:B------:R-:W-:-:S06]  /*0e50*/  IMAD R0, R0, -0xa0, RZ ;  /* 0xffffff6000007824 */ /* 0x000fcc00078e02ff */
[----:B------:R-:W3:Y:S01]  /*0e60*/  LDC R0, c[0x0][R0+0x2a4] ;  /* 0x0000a90000007b82 */ /* 0x000ee20000000800 */
[----:B------:R-:W-:Y:S01]  /*0e70*/  PRMT R8, RZ, 0x7610, R8 ;  /* 0x00007610ff087816 */ /* 0x000fe20000000008 */
[----:B------:R-:W4:Y:S01]  /*0e80*/  S2R R11, SR_CTAID.X ;  /* 0x00000000000b7919 */ /* 0x000f220000002500 */
[----:B------:R-:W-:-:S05]  /*0e90*/  CS2R.32 R173, SR_CgaSize ;  /* 0x0000000000ad7805 */ /* 0x000fca0000008a00 */
[----:B------:R-:W-:-:S05]  /*0ea0*/  IMAD R173, R173, -0xa0, RZ ;  /* 0xffffff60adad7824 */ /* 0x000fca00078e02ff */
[----:B------:R-:W-:-:S14]  /*0eb0*/  R2UR UR8, R173 ;  /* 0x00000000ad0872ca */ /* 0x000fdc00000e0000 */
[----:B------:R-:W3:Y:S01]  /*0ec0*/  LDCU UR8, c[0x0][UR8+0x2b0] ;  /* 0x00005600080877ac */ /* 0x000ee20008000800 */
[----:B------:R-:W-:Y:S01]  /*0ed0*/  UISETP.NE.AND UP2, UPT, UR10, 0x2, UPT ;  /* 0x000000020a00788c */ /* 0x000fe2000bf45270 */
[----:B------:R-:W2:Y:S01]  /*0ee0*/  LDC R9, c[0x0][0xb24] ;  /* 0x0002c900ff097b82 */ /* 0x000ea20000000800 */
[----:B------:R-:W-:-:S05]  /*0ef0*/  CS2R.32 R2, SR_CgaSize ;  /* 0x0000000000027805 */ /* 0x000fca0000008a00 */
[----:B------:R-:W-:-:S06]  /*0f00*/  IMAD R2, R2, -0xa0, RZ ;  /* 0xffffff6002027824 */ /* 0x000fcc00078e02ff */
[----:B------:R-:W3:Y:S08]  /*0f10*/  LDC R2, c[0x0][R2+0x2a0] ;  /* 0x0000a80002027b82 */ /* 0x000ef00000000800 */
[----:B------:R-:W3:Y:S01]  /*0f20*/  LDC R122, c[0x0][0xb24] ;  /* 0x0002c900ff7a7b82 */ /* 0x000ee20000000800 */
[----:B-1----:R-:W-:-:S07]  /*0f30*/  I2FP.F32.U32 R3, R18 ;  /* 0x0000001200037245 */ /* 0x002fce0000201000 */
[----:B------:R-:W1:Y:S01]  /*0f40*/  S2UR UR36, SR_CTAID.Z ;  /* 0x00000000002479c3 */ /* 0x000e620000002700 */
[----:B--2---:R-:W-:Y:S01]  /*0f50*/  ISETP.GE.AND P0, PT, R9, 0x1, PT ;  /* 0x000000010900780c */ /* 0x004fe20003f06270 */
[----:B----4-:R-:W-:Y:S01]  /*0f60*/  IMAD.MOV.U32 R19, RZ, RZ, R11 ;  /* 0x000000ffff137224 */ /* 0x010fe200078e000b */
[----:B------:R-:W-:Y:S01]  /*0f70*/  I2FP.F32.U32 R4, R11 ;  /* 0x0000000b00047245 */ /* 0x000fe20000201000 */
[----:B------:R-:W-:Y:S01]  /*0f80*/  FMUL R3, R3, UR7 ;  /* 0x0000000703037c20 */ /* 0x000fe20008400000 */
[----:B------:R-:W2:Y:S03]  /*0f90*/  LDCU UR7, c[0x0][0xb30] ;  /* 0x00016600ff0777ac */ /* 0x000ea60008000800 */
[----:B---3--:R-:W-:Y:S01]  /*0fa0*/  FMUL R4, R4, UR8 ;  /* 0x0000000804047c20 */ /* 0x008fe20008400000 */
[----:B------:R-:W3:Y:S08]  /*0fb0*/  F2I.U32.TRUNC.NTZ R173, R3 ;  /* 0x0000000300ad7305 */ /* 0x000ef0000020f000 */
[----:B------:R-:W4:Y:S01]  /*0fc0*/  F2I.U32.TRUNC.NTZ R172, R4 ;  /* 0x0000000400ac7305 */ /* 0x000f22000020f000 */
[----:B--2---:R-:W-:Y:S01]  /*0fd0*/  UISETP.NE.AND UP3, UPT, UR7, 0x1, UPT ;  /* 0x000000010700788c */ /* 0x004fe2000bf65270 */
[----:B---3--:R-:W-:-:S05]  /*0fe0*/  IADD3 R173, PT, PT, -R173, RZ, RZ ;  /* 0x000000ffadad7210 */ /* 0x008fca0007ffe1ff */
[----:B------:R-:W-:Y:S01]  /*0ff0*/  IMAD R173, R0, R173, R18 ;  /* 0x000000ad00ad7224 */ /* 0x000fe200078e0212 */
[----:B------:R-:W-:Y:S01]  /*1000*/  PRMT R0, RZ, 0x7610, R0 ;  /* 0x00007610ff007816 */ /* 0x000fe20000000000 */
[----:B----4-:R-:W-:-:S04]  /*1010*/  IMAD.MOV R172, RZ, RZ, -R172 ;  /* 0x000000ffffac7224 */ /* 0x010fc800078e0aac */
[----:B------:R-:W-:Y:S01]  /*1020*/  IMAD R172, R2, R172, R11 ;  /* 0x000000ac02ac7224 */ /* 0x000fe200078e020b */
[----:B-1----:R-:W-:Y:S06]  /*1030*/  BRA.U UP4, `(.L_x_17) ;  /* 0x0000000104247547 */ /* 0x002fec000b800000 */
[----:B------:R-:W-:Y:S01]  /*1040*/  ISETP.NE.AND P1, PT, R173, RZ, PT ;  /* 0x000000ffad00720c */ /* 0x000fe20003f25270 */
[----:B------:R-:W-:Y:S01]  /*1050*/  IMAD.MOV.U32 R0, RZ, RZ, 0x3 ;  /* 0x00000003ff007424 */ /* 0x000fe200078e00ff */
[C---:B------:R-:W-:Y:S02]  /*1060*/  LOP3.LUT R3, R172.reuse, 0xfffffffe, RZ, 0xc0, !PT ;  /* 0xfffffffeac037812 */ /* 0x040fe400078ec0ff */
[----:B------:R-:W-:Y:S02]  /*1070*/  ISETP.LT.U32.OR P1, PT, R172, 0x2, !P1 ;  /* 0x00000002ac00780c */ /* 0x000fe40004f21470 */
[----:B------:R-:W-:Y:S02]  /*1080*/  SHF.L.U32 R0, R0, R3, RZ ;  /* 0x0000000300007219 */ /* 0x000fe400000006ff */
[----:B------:R-:W-:Y:S02]  /*1090*/  SEL R5, RZ, 0x1, !P1 ;  /* 0x00000001ff057807 */ /* 0x000fe40004800000 */
[----:B------:R-:W-:-:S05]  /*10a0*/  SEL R2, RZ, 0x2, !P1 ;  /* 0x00000002ff027807 */ /* 0x000fca0004800000 */
[----:B------:R-:W-:-:S05]  /*10b0*/  IMAD.IADD R2, R5, 0x1, R2 ;  /* 0x0000000105027824 */ /* 0x000fca00078e0202 */
[----:B------:R-:W-:Y:S02]  /*10c0*/  PRMT R8, R2, 0x7610, R8 ;  /* 0x0000761002087816 */ /* 0x000fe40000000008 */
.L_x_17:
[----:B------:R-:W-:Y:S05]  /*10d0*/  @!P0 BRA `(.L_x_18) ;  /* 0x0000000000b88947 */ /* 0x000fea0003800000 */
[----:B------:R-:W1:Y:S01]  /*10e0*/  LDC.64 R4, c[0x0][0xb18] ;  /* 0x0002c600ff047b82 */ /* 0x000e620000000a00 */
[----:B------:R-:W-:-:S07]  /*10f0*/  ISETP.NE.AND P0, PT, R9, 0x1, PT ;  /* 0x000000010900780c */ /* 0x000fce0003f05270 */
[----:B------:R-:W2:Y:S08]  /*1100*/  LDC R14, c[0x0][0xb0c] ;  /* 0x0002c300ff0e7b82 */ /* 0x000eb00000000800 */
[----:B------:R-:W3:Y:S08]  /*1110*/  LDC R13, c[0x0][0x370] ;  /* 0x0000dc00ff0d7b82 */ /* 0x000ef00000000800 */
[----:B------:R-:W4:Y:S01]  /*1120*/  LDC R16, c[0x0][0x374] ;  /* 0x0000dd00ff107b82 */ /* 0x000f220000000800 */
[----:B-1----:R-:W-:-:S07]  /*1130*/  ISETP.NE.AND P1, PT, R4, 0x1, PT ;  /* 0x000000010400780c */ /* 0x002fce0003f25270 */
[----:B------:R-:W3:Y:S01]  /*1140*/  LDC.64 R6, c[0x0][0xb10] ;  /* 0x0002c400ff067b82 */ /* 0x000ee20000000a00 */
[----:B--2---:R-:W-:-:S07]  /*1150*/  ISETP.NE.AND P2, PT, R14, 0x1, PT ;  /* 0x000000010e00780c */ /* 0x004fce0003f45270 */
[----:B------:R-:W1:Y:S08]  /*1160*/  LDC R12, c[0x0][0xb20] ;  /* 0x0002c800ff0c7b82 */ /* 0x000e700000000800 */
[----:B------:R-:W2:Y:S01]  /*1170*/  LDC.64 R2, c[0x0][0xb28] ;  /* 0x0002ca00ff027b82 */ /* 0x000ea20000000a00 */
[----:B----4-:R-:W-:-:S04]  /*1180*/  IMAD.HI.U32 R15, R16, R5, RZ ;  /* 0x00000005100f7227 */ /* 0x010fc800078e00ff */
[----:B------:R-:W-:-:S04]  /*1190*/  IMAD.HI.U32 R5, R18, R5, RZ ;  /* 0x0000000512057227 */ /* 0x000fc800078e00ff */
[----:B---3--:R-:W-:-:S04]  /*11a0*/  IMAD.HI.U32 R20, R13, R6, RZ ;  /* 0x000000060d147227 */ /* 0x008fc800078e00ff */
[C---:B------:R-:W-:Y:S01]  /*11b0*/  IMAD.HI.U32 R22, R11.reuse, R6, RZ ;  /* 0x000000060b167227 */ /* 0x040fe200078e00ff */
[-C--:B------:R-:W-:Y:S02]  /*11c0*/  @P2 SHF.R.U32.HI R13, RZ, R7.reuse, R20 ;  /* 0x00000007ff0d2219 */ /* 0x080fe40000011614 */
[-C--:B-1----:R-:W-:Y:S02]  /*11d0*/  @P1 SHF.R.U32.HI R16, RZ, R12.reuse, R15 ;  /* 0x0000000cff101219 */ /* 0x082fe4000001160f */
[----:B------:R-:W-:Y:S02]  /*11e0*/  SHF.R.U32.HI R5, RZ, R12, R5 ;  /* 0x0000000cff057219 */ /* 0x000fe40000011605 */
[----:B------:R-:W-:Y:S02]  /*11f0*/  SHF.R.U32.HI R22, RZ, R7, R22 ;  /* 0x00000007ff167219 */ /* 0x000fe40000011616 */
[----:B------:R-:W-:Y:S01]  /*1200*/  SEL R5, R18, R5, !P1 ;  /* 0x0000000512057207 */ /* 0x000fe20004800000 */
[----:B--2---:R-:W-:Y:S01]  /*1210*/  IMAD.HI.U32 R20, R16, R2, RZ ;  /* 0x0000000210147227 */ /* 0x004fe200078e00ff */
[----:B------:R-:W-:-:S02]  /*1220*/  SEL R19, R11, R22, !P2 ;  /* 0x000000160b137207 */ /* 0x000fc40005000000 */
[----:B------:R-:W-:Y:S01]  /*1230*/  IADD3 R7, PT, PT, -R5, RZ, RZ ;  /* 0x000000ff05077210 */ /* 0x000fe20007ffe1ff */
[----:B------:R-:W-:Y:S01]  /*1240*/  IMAD.HI.U32 R6, R13, R2, RZ ;  /* 0x000000020d067227 */ /* 0x000fe200078e00ff */
[----:B------:R-:W-:-:S03]  /*1250*/  @P0 SHF.R.U32.HI R16, RZ, R3, R20 ;  /* 0x00000003ff100219 */ /* 0x000fc60000011614 */
[----:B------:R-:W-:Y:S01]  /*1260*/  IMAD R7, R4, R7, R18 ;  /* 0x0000000704077224 */ /* 0x000fe200078e0212 */
[----:B------:R-:W-:Y:S01]  /*1270*/  @P0 SHF.R.U32.HI R13, RZ, R3, R6 ;  /* 0x00000003ff0d0219 */ /* 0x000fe20000011606 */
[----:B------:R-:W-:-:S04]  /*1280*/  IMAD R16, R16, R9, RZ ;  /* 0x0000000910107224 */ /* 0x000fc800078e02ff */
[----:B------:R-:W-:Y:S01]  /*1290*/  IMAD R6, R13, R9, RZ ;  /* 0x000000090d067224 */ /* 0x000fe200078e02ff */
[----:B------:R-:W-:-:S04]  /*12a0*/  ISETP.GE.AND P1, PT, R5, R16, PT ;  /* 0x000000100500720c */ /* 0x000fc80003f26270 */
[----:B------:R-:W-:Y:S01]  /*12b0*/  ISETP.GE.OR P1, PT, R19, R6, P1 ;  /* 0x000000061300720c */ /* 0x000fe20000f26670 */
[----:B------:R-:W-:-:S05]  /*12c0*/  IMAD.HI.U32 R6, R5, R2, RZ ;  /* 0x0000000205067227 */ /* 0x000fca00078e00ff */
[----:B------:R-:W-:-:S04]  /*12d0*/  SHF.R.U32.HI R6, RZ, R3, R6 ;  /* 0x00000003ff067219 */ /* 0x000fc80000011606 */
[----:B------:R-:W-:-:S03]  /*12e0*/  SEL R6, R5, R6, !P0 ;  /* 0x0000000605067207 */ /* 0x000fc60004000000 */
[----:B------:R-:W-:Y:S01]  /*12f0*/  @!P1 IMAD.HI.U32 R12, R19, R2, RZ ;  /* 0x00000002130c9227 */ /* 0x000fe200078e00ff */
[----:B------:R-:W-:-:S04]  /*1300*/  IADD3 R2, PT, PT, -R6, RZ, RZ ;  /* 0x000000ff06027210 */ /* 0x000fc80007ffe1ff */
[----:B------:R-:W-:Y:S01]  /*1310*/  @!P1 SHF.R.U32.HI R12, RZ, R3, R12 ;  /* 0x00000003ff0c9219 */ /* 0x000fe2000001160c */
[----:B------:R-:W-:-:S03]  /*1320*/  IMAD R2, R9, R2, R5 ;  /* 0x0000000209027224 */ /* 0x000fc600078e0205 */
[----:B------:R-:W-:-:S05]  /*1330*/  @!P1 SEL R3, R19, R12, !P0 ;  /* 0x0000000c13039207 */ /* 0x000fca0004000000 */
[--C-:B------:R-:W-:Y:S02]  /*1340*/  @!P1 IMAD.IADD R6, R6, 0x1, -R3.reuse ;  /* 0x0000000106069824 */ /* 0x100fe400078e0a03 */
[----:B------:R-:W-:Y:S01]  /*1350*/  @!P1 IMAD R3, R2, R13, R3 ;  /* 0x0000000d02039224 */ /* 0x000fe200078e0203 */
[----:B------:R-:W-:Y:S01]  /*1360*/  IADD3 R2, PT, PT, -R19, RZ, RZ ;  /* 0x000000ff13027210 */ /* 0x000fe20007ffe1ff */
[----:B------:R-:W-:Y:S02]  /*1370*/  @!P1 IMAD R5, R6, R9, R19 ;  /* 0x0000000906059224 */ /* 0x000fe400078e0213 */
[----:B------:R-:W-:Y:S02]  /*1380*/  @!P1 IMAD.MOV.U32 R19, RZ, RZ, R3 ;  /* 0x000000ffff139224 */ /* 0x000fe400078e0003 */
[----:B------:R-:W-:Y:S02]  /*1390*/  IMAD R2, R14, R2, R11 ;  /* 0x000000020e027224 */ /* 0x000fe400078e020b */
[----:B------:R-:W-:-:S02]  /*13a0*/  IMAD R18, R5, R4, R7 ;  /* 0x0000000405127224 */ /* 0x000fc400078e0207 */
[----:B------:R-:W-:Y:S02]  /*13b0*/  IMAD R19, R19, R14, R2 ;  /* 0x0000000e13137224 */ /* 0x000fe400078e0202 */
.L_x_18:
[----:B------:R-:W-:Y:S05]  /*13c0*/  BRA.U UP3, `(.L_x_19) ;  /* 0x0000000103407547 */ /* 0x000fea000b800000 */
[----:B------:R-:W1:Y:S08]  /*13d0*/  LDC.64 R4, c[0x0][0xb10] ;  /* 0x0002c400ff047b82 */ /* 0x000e700000000a00 */
[----:B------:R-:W2:Y:S08]  /*13e0*/  LDC.64 R2, c[0x0][0xb18] ;  /* 0x0002c600ff027b82 */ /* 0x000eb00000000a00 */
[----:B------:R-:W3:Y:S08]  /*13f0*/  LDC R6, c[0x0][0xb20] ;  /* 0x0002c800ff067b82 */ /* 0x000ef00000000800 */
[----:B------:R-:W4:Y:S01]  /*1400*/  LDC R12, c[0x0][0xb0c] ;  /* 0x0002c300ff0c7b82 */ /* 0x000f220000000800 */
[----:B-1----:R-:W-:-:S05]  /*1410*/  IMAD.HI.U32 R4, R19, R4, RZ ;  /* 0x0000000413047227 */ /* 0x002fca00078e00ff */
[----:B------:R-:W-:Y:S01]  /*1420*/  SHF.R.U32.HI R4, RZ, R5, R4 ;  /* 0x00000005ff047219 */ /* 0x000fe20000011604 */
[----:B--2---:R-:W-:Y:S01]  /*1430*/  IMAD.HI.U32 R3, R18, R3, RZ ;  /* 0x0000000312037227 */ /* 0x004fe200078e00ff */
[----:B------:R-:W-:-:S04]  /*1440*/  ISETP.NE.AND P0, PT, R2, 0x1, PT ;  /* 0x000000010200780c */ /* 0x000fc80003f05270 */
[----:B---3--:R-:W-:-:S04]  /*1450*/  SHF.R.U32.HI R3, RZ, R6, R3 ;  /* 0x00000006ff037219 */ /* 0x008fc80000011603 */
[----:B------:R-:W-:Y:S02]  /*1460*/  SEL R3, R18, R3, !P0 ;  /* 0x0000000312037207 */ /* 0x000fe40004000000 */
[----:B----4-:R-:W-:-:S04]  /*1470*/  ISETP.NE.AND P1, PT, R12, 0x1, PT ;  /* 0x000000010c00780c */ /* 0x010fc80003f25270 */
[----:B------:R-:W-:-:S05]  /*1480*/  SEL R6, R19, R4, !P1 ;  /* 0x0000000413067207 */ /* 0x000fca0004800000 */
[----:B------:R-:W-:Y:S02]  /*1490*/  IMAD.IADD R4, R3, 0x1, -R6 ;  /* 0x0000000103047824 */ /* 0x000fe400078e0a06 */
[----:B------:R-:W-:Y:S02]  /*14a0*/  IMAD.IADD R3, R6, 0x1, -R3 ;  /* 0x0000000106037824 */ /* 0x000fe400078e0a03 */
[----:B------:R-:W-:Y:S02]  /*14b0*/  IMAD R19, R4, R12, R19 ;  /* 0x0000000c04137224 */ /* 0x000fe400078e0213 */
[----:B------:R-:W-:Y:S02]  /*14c0*/  IMAD R18, R3, R2, R18 ;  /* 0x0000000203127224 */ /* 0x000fe400078e0212 */
.L_x_19:
[----:B------:R-:W-:Y:S05]  /*14d0*/  BRA.U !UP1, `(.L_x_20) ;  /* 0x00000001090c7547 */ /* 0x000fea000b800000 */
[----:B------:R-:W-:Y:S01]  /*14e0*/  UCGABAR_WAIT ;  /* 0x0000000000007dc7 */ /* 0x000fe20008000000 */
[----:B------:R-:W-:Y:S01]  /*14f0*/  CCTL.IVALL ;  /* 0x00000000ff00798f */ /* 0x000fe20002000000 */
[----:B------:R-:W-:Y:S05]  /*1500*/  BRA `(.L_x_21) ;  /* 0x0000000000047947 */ /* 0x000fea0003800000 */
.L_x_20:
[----:B------:R-:W-:Y:S06]  /*1510*/  BAR.SYNC.DEFER_BLOCKING 0x0 ;  /* 0x0000000000007b1d */ /* 0x000fec0000010000 */
.L_x_21:
[----:B------:R-:W-:Y:S05]  /*1520*/  BRA.U UP2, `(.L_x_22) ;  /* 0x0000001102c47547 */ /* 0x000fea000b800000 */
[----:B------:R-:W1:Y:S01]  /*1530*/  LDCU UR4, c[0x0][0x38c] ;  /* 0x00007180ff0477ac */ /* 0x000e620008000800 */
[----:B------:R-:W2:Y:S01]  /*1540*/  LDC R9, c[0x0][0x370] ;  /* 0x0000dc00ff097b82 */ /* 0x000ea20000000800 */
[----:B------:R-:W-:Y:S02]  /*1550*/  IMAD.SHL.U32 R16, R11, 0x80, RZ ;  /* 0x000000800b107824 */ /* 0x000fe400078e00ff */
[----:B------:R-:W-:Y:S01]  /*1560*/  HFMA2 R14, -RZ, RZ, 0, 0 ;  /* 0x00000000ff0e7431 */ /* 0x000fe200000001ff */
[----:B------:R-:W-:Y:S01]  /*1570*/  UISETP.NE.AND UP1, UPT, UR10, URZ, UPT ;  /* 0x000000ff0a00728c */ /* 0x000fe2000bf25270 */
[----:B------:R-:W-:Y:S01]  /*1580*/  ISETP.NE.AND P4, PT, R10, RZ, P5 ;  /* 0x000000ff0a00720c */ /* 0x000fe20002f85270 */
[----:B------:R-:W-:Y:S01]  /*1590*/  IMAD.MOV.U32 R15, RZ, RZ, 0x1 ;  /* 0x00000001ff0f7424 */ /* 0x000fe200078e00ff */
[----:B------:R-:W-:Y:S01]  /*15a0*/  CS2R R12, SRZ ;  /* 0x00000000000c7805 */ /* 0x000fe2000001ff00 */
[----:B------:R-:W-:Y:S01]  /*15b0*/  IMAD.MOV.U32 R10, RZ, RZ, 0x1 ;  /* 0x00000001ff0a7424 */ /* 0x000fe200078e00ff */
[----:B------:R-:W3:Y:S01]  /*15c0*/  LDC R0, c[0x0][0x374] ;  /* 0x0000dd00ff007b82 */ /* 0x000ee20000000800 */
[----:B------:R-:W-:Y:S01]  /*15d0*/  LOP3.LUT R16, R16, 0x80, RZ, 0xc0, !PT ;  /* 0x0000008010107812 */ /* 0x000fe200078ec0ff */
[----:B------:R-:W4:Y:S01]  /*15e0*/  LDCU.64 UR14, c[0x0][0x348] ;  /* 0x00006900ff0e77ac */ /* 0x000f220008000a00 */
[----:B------:R-:W-:Y:S01]  /*15f0*/  USEL UR22, UR6, 0x2, UP1 ;  /* 0x0000000206167887 */ /* 0x000fe20008800000 */
[----:B------:R-:W-:Y:S01]  /*1600*/  UMOV UR23, URZ ;  /* 0x000000ff00177c82 */ /* 0x000fe20008000000 */
[----:B-1----:R-:W-:-:S04]  /*1610*/  UIADD3 UR5, UPT, UPT, UR4, 0x3f, URZ ;  /* 0x0000003f04057890 */ /* 0x002fc8000fffe0ff */
[----:B------:R-:W-:-:S04]  /*1620*/  USHF.R.S32.HI UR7, URZ, 0x1f, UR5 ;  /* 0x0000001fff077899 */ /* 0x000fc80008011405 */
[----:B------:R-:W-:Y:S02]  /*1630*/  ULEA.HI UR7, UR7, UR5, URZ, 0x6 ;  /* 0x0000000507077291 */ /* 0x000fe4000f8f30ff */
[----:B------:R-:W-:Y:S02]  /*1640*/  UIADD3 UR5, UPT, UPT, UR4, -0x1, URZ ;  /* 0xffffffff04057890 */ /* 0x000fe4000fffe0ff */
[----:B------:R-:W-:Y:S02]  /*1650*/  USHF.R.S32.HI UR7, URZ, 0x6, UR7 ;  /* 0x00000006ff077899 */ /* 0x000fe40008011407 */
[----:B------:R-:W-:Y:S02]  /*1660*/  UISETP.GE.U32.AND UP2, UPT, UR5, -0x7f, UPT ;  /* 0xffffff810500788c */ /* 0x000fe4000bf46070 */
[----:B------:R-:W-:Y:S02]  /*1670*/  UISETP.LT.U32.AND UP0, UPT, UR7, 0x5, UPT ;  /* 0x000000050700788c */ /* 0x000fe4000bf01070 */
[----:B------:R-:W-:-:S02]  /*1680*/  UIADD3 UR4, UPT, UPT, UR4, 0x7e, URZ ;  /* 0x0000007e04047890 */ /* 0x000fc4000fffe0ff */
[----:B------:R-:W-:-:S04]  /*1690*/  USEL UR5, UR7, 0x5, UP0 ;  /* 0x0000000507057887 */ /* 0x000fc80008000000 */
[----:B------:R-:W-:Y:S02]  /*16a0*/  UIADD3 UR21, UPT, UPT, UR5, -0x1, URZ ;  /* 0xffffffff05157890 */ /* 0x000fe4000fffe0ff */
[----:B------:R-:W-:Y:S02]  /*16b0*/  @UP2 UIADD3 UR21, UPT, UPT, UR5, URZ, URZ ;  /* 0x000000ff05152290 */ /* 0x000fe4000fffe0ff */
[----:B------:R-:W-:Y:S02]  /*16c0*/  UIADD3 UR24, UPT, UPT, UR7, -UR5, URZ ;  /* 0x8000000507187290 */ /* 0x000fe4000fffe0ff */
[----:B------:R-:W-:Y:S02]  /*16d0*/  UIADD3 UR13, UPT, UPT, UR21, 0x1, URZ ;  /* 0x00000001150d7890 */ /* 0x000fe4000fffe0ff */
[----:B--2-4-:R-:W-:-:S12]  /*16e0*/  UIADD3 UR21, UPT, UPT, -UR21, URZ, URZ ;  /* 0x000000ff15157290 */ /* 0x014fd8000fffe1ff */
.L_x_42:
[----:B------:R-:W-:Y:S01]  /*16f0*/  UISETP.NE.AND UP0, UPT, UR37, URZ, UPT ;  /* 0x000000ff2500728c */ /* 0x000fe2000bf05270 */
[----:B------:R-:W1:Y:S08]  /*1700*/  S2UR UR37, SR_CgaCtaId ;  /* 0x00000000002579c3 */ /* 0x000e700000008800 */
[----:B------:R-:W-:Y:S05]  /*1710*/  BRA.U UP0, `(.L_x_23) ;  /* 0x0000000100347547 */ /* 0x000fea000b800000 */
[----:B------:R-:W2:Y:S01]  /*1720*/  S2R R2, SR_CgaCtaId ;  /* 0x0000000000027919 */ /* 0x000ea20000008800 */
[----:B------:R-:W-:-:S04]  /*1730*/  MOV R3, 0x400 ;  /* 0x0000040000037802 */ /* 0x000fc80000000f00 */
[----:B--2---:R-:W-:Y:S02]  /*1740*/  LEA R3, R2, R3, 0x18 ;  /* 0x0000000302037211 */ /* 0x004fe400078ec0ff */
[----:B------:R-:W-:-:S03]  /*1750*/  SHF.L.U32 R2, R10, 0x1f, RZ ;  /* 0x0000001f0a027819 */ /* 0x000fc600000006ff */
[----:B------:R-:W-:-:S04]  /*1760*/  IMAD R3, R12, 0x8, R3 ;  /* 0x000000080c037824 */ /* 0x000fc800078e0203 */
[----:B------:R-:W2:Y:S02]  /*1770*/  SYNCS.PHASECHK.TRANS64.TRYWAIT P0, [R3+URZ+0xf0], R2 ;  /* 0x0000f002030075a7 */ /* 0x000ea400080011ff */
[----:B--2---:R-:W-:Y:S05]  /*1780*/  @!P0 BRA `(.L_x_24) ;  /* 0x000000c400f88947 */ /* 0x004fea0003800000 */
.L_x_132:
[----:B------:R-:W-:Y:S01]  /*1790*/  VIADD R12, R12, 0x1 ;  /* 0x000000010c0c7836 */ /* 0x000fe20000000000 */
[----:B------:R2:W-:Y:S04]  /*17a0*/  SYNCS.ARRIVE.TRANS64.A1T0 RZ, [R3+URZ+0xe0], RZ ;  /* 0x0000e0ff03ff79a7 */ /* 0x0005e800081000ff */
[----:B------:R-:W-:-:S04]  /*17b0*/  ISETP.NE.AND P0, PT, R12, 0x2, PT ;  /* 0x000000020c00780c */ /* 0x000fc80003f05270 */
[----:B------:R-:W-:Y:S02]  /*17c0*/  SEL R12, R12, RZ, P0 ;  /* 0x000000ff0c0c7207 */ /* 0x000fe40000000000 */
[----:B--2---:R-:W-:-:S04]  /*17d0*/  SEL R3, RZ, 0x1, P0 ;  /* 0x00000001ff037807 */ /* 0x004fc80000000000 */
[----:B------:R-:W-:-:S07]  /*17e0*/  LOP3.LUT R10, R10, R3, RZ, 0x3c, !PT ;  /* 0x000000030a0a7212 */ /* 0x000fce00078e3cff */
.L_x_23:
[----:B------:R-:W-:Y:S01]  /*17f0*/  UMOV UR6, 0x400 ;  /* 0x0000040000067882 */ /* 0x000fe20000000000 */
[----:B------:R-:W-:Y:S01]  /*1800*/  LEA.HI R3, R19, R19, RZ, 0x1 ;  /* 0x0000001313037211 */ /* 0x000fe200078f08ff */
[----:B-1----:R-:W-:Y:S01]  /*1810*/  ULEA UR6, UR37, UR6, 0x18 ;  /* 0x0000000625067291 */ /* 0x002fe2000f8ec0ff */
[----:B------:R-:W-:Y:S01]  /*1820*/  SHF.L.U32 R2, R15, 0x1f, RZ ;  /* 0x0000001f0f027819 */ /* 0x000fe200000006ff */
[----:B------:R-:W-:Y:S01]  /*1830*/  UISETP.GE.U32.AND UP0, UPT, UR4, 0x7f, UPT ;  /* 0x0000007f0400788c */ /* 0x000fe2000bf06070 */
[C---:B------:R-:W-:Y:S01]  /*1840*/  R2UR UR9, R16.reuse ;  /* 0x00000000100972ca */ /* 0x040fe200000e0000 */
[----:B------:R-:W-:Y:S01]  /*1850*/  ULEA UR8, UR23, UR6, 0x3 ;  /* 0x0000000617087291 */ /* 0x000fe2000f8e18ff */
[----:B------:R-:W-:Y:S01]  /*1860*/  IMAD.SHL.U32 R3, R3, 0x80, RZ ;  /* 0x0000008003037824 */ /* 0x000fe200078e00ff */
[----:B------:R-:W-:Y:S01]  /*1870*/  R2UR UR11, R16 ;  /* 0x00000000100b72ca */ /* 0x000fe200000e0000 */
[----:B------:R-:W-:-:S03]  /*1880*/  UMOV UR25, URZ ;  /* 0x000000ff00197c82 */ /* 0x000fc60008000000 */
[----:B------:R-:W-:-:S03]  /*1890*/  R2UR UR35, R3 ;  /* 0x00000000032372ca */ /* 0x000fc600000e0000 */
[----:B------:R1:W2:Y:S01]  /*18a0*/  SYNCS.PHASECHK.TRANS64.TRYWAIT P0, [UR8+0x28], R2 ;  /* 0x00002802ff0075a7 */ /* 0x0002a20008001108 */
[----:B------:R-:W-:-:S09]  /*18b0*/  R2UR UR8, R18 ;  /* 0x00000000120872ca */ /* 0x000fd200000e0000 */
[----:B------:R-:W-:-:S04]  /*18c0*/  ULOP3.LUT UR35, UR9, 0xffffff00, UR35, 0xf8, !UPT ;  /* 0xffffff0009237892 */ /* 0x000fc8000f8ef823 */
[----:B------:R-:W-:Y:S01]  /*18d0*/  ULEA UR11, UR8, UR11, 0x8 ;  /* 0x0000000b080b7291 */ /* 0x000fe2000f8e40ff */
[----:B------:R-:W-:Y:S11]  /*18e0*/  BRA.U !UP0, `(.L_x_25) ;  /* 0x0000000108bc7547 */ /* 0x000ff6000b800000 */
[----:B------:R-:W-:Y:S01]  /*18f0*/  UMOV UR16, UR21 ;  /* 0x0000001500107c82 */ /* 0x000fe20008000000 */
[----:B------:R-:W-:Y:S01]  /*1900*/  UMOV UR17, UR23 ;  /* 0x0000001700117c82 */ /* 0x000fe20008000000 */
[----:B------:R-:W-:-:S05]  /*1910*/  UMOV UR34, URZ ;  /* 0x000000ff00227c82 */ /* 0x000fca0008000000 */
.L_x_31:
[----:B------:R-:W-:Y:S01]  /*1920*/  ULEA UR33, UR17, UR6, 0x3 ;  /* 0x0000000611217291 */ /* 0x000fe2000f8e18ff */
[----:B------:R-:W-:Y:S01]  /*1930*/  @P5 MOV R3, 0x10000 ;  /* 0x0001000000035802 */ /* 0x000fe20000000f00 */
[----:B-12-4-:R-:W-:Y:S10]  /*1940*/  @P0 BRA `(.L_x_26) ;  /* 0x00000000000c0947 */ /* 0x016ff40003800000 */
[----:B------:R-:W-:-:S04]  /*1950*/  SHF.L.U32 R5, R15, 0x1f, RZ ;  /* 0x0000001f0f057819 */ /* 0x000fc800000006ff */
[----:B------:R-:W2:Y:S02]  /*1960*/  SYNCS.PHASECHK.TRANS64.TRYWAIT P0, [UR33+0x28], R5 ;  /* 0x00002805ff0075a7 */ /* 0x000ea40008001121 */
[----:B--2---:R-:W-:Y:S05]  /*1970*/  @!P0 BRA `(.L_x_27) ;  /* 0x000000c400908947 */ /* 0x004fea0003800000 */
.L_x_26:
[----:B------:R2:W-:Y:S01]  /*1980*/  @P5 SYNCS.ARRIVE.TRANS64 RZ, [UR33], R3 ;  /* 0x00000003ffff59a7 */ /* 0x0005e20008000021 */
[----:B------:R-:W-:Y:S02]  /*1990*/  ULOP3.LUT UR8, UR22, 0x2, URZ, 0xfc, !UPT ;  /* 0x0000000216087892 */ /* 0x000fe4000f8efcff */
[----:B------:R-:W-:Y:S02]  /*19a0*/  UIADD3 UR16, UPT, UPT, UR16, 0x1, URZ ;  /* 0x0000000110107890 */ /* 0x000fe4000fffe0ff */
[----:B------:R-:W-:Y:S02]  /*19b0*/  UISETP.NE.AND UP0, UPT, UR8, 0x2, UPT ;  /* 0x000000020800788c */ /* 0x000fe4000bf05270 */
[----:B------:R-:W-:-:S07]  /*19c0*/  UISETP.NE.AND UP2, UPT, UR16, 0x1, UPT ;  /* 0x000000011000788c */ /* 0x000fce000bf45270 */
[----:B------:R-:W-:Y:S05]  /*19d0*/  BRA.U UP0, `(.L_x_28) ;  /* 0x0000000100047547 */ /* 0x000fea000b800000 */
[----:B------:R-:W-:Y:S05]  /*19e0*/  BPT.TRAP 0x1 ;  /* 0x000000040000795c */ /* 0x000fea0000300000 */
.L_x_28:
[----:B------:R-:W-:Y:S04]  /*19f0*/  BSSY.RECONVERGENT B0, `(.L_x_29) ;  /* 0x0000003000007945 */ /* 0x000fe80003800200 */
[----:B------:R-:W-:Y:S05]  /*1a00*/  @!P4 BRA `(.L_x_30) ;  /* 0x000000000004c947 */ /* 0x000fea0003800000 */
[----:B------:R-:W-:Y:S05]  /*1a10*/  BPT.TRAP 0x1 ;  /* 0x000000040000795c */ /* 0x000fea0000300000 */
.L_x_30:
[----:B------:R-:W-:Y:S05]  /*1a20*/  BSYNC.RECONVERGENT B0 ;  /* 0x0000000000007941 */ /* 0x000fea0003800200 */
.L_x_29:
[----:B------:R-:W-:Y:S02]  /*1a30*/  UIADD3 UR23, UPT, UPT, UR17, 0x1, URZ ;  /* 0x0000000111177890 */ /* 0x000fe4000fffe0ff */
[----:B------:R-:W-:Y:S02]  /*1a40*/  UIADD3 UR28, UP1, UPT, UR14, 0x80, URZ ;  /* 0x000000800e1c7890 */ /* 0x000fe4000ff3e0ff */
[----:B------:R-:W-:Y:S02]  /*1a50*/  UISETP.NE.AND UP0, UPT, UR23, 0x5, UPT ;  /* 0x000000051700788c */ /* 0x000fe4000bf05270 */
[----:B------:R-:W-:Y:S02]  /*1a60*/  ULOP3.LUT UR33, UR33, 0xfefffff8, URZ, 0xc0, !UPT ;  /* 0xfefffff821217892 */ /* 0x000fe4000f8ec0ff */
[----:B------:R-:W-:Y:S02]  /*1a70*/  USEL UR9, URZ, 0x1, UP0 ;  /* 0x00000001ff097887 */ /* 0x000fe40008000000 */
[----:B------:R-:W-:-:S02]  /*1a80*/  USEL UR23, UR23, URZ, UP0 ;  /* 0x000000ff17177287 */ /* 0x000fc40008000000 */
[----:B------:R-:W-:Y:S02]  /*1a90*/  UIADD3 UR26, UP0, UPT, UR14, 0x180, URZ ;  /* 0x000001800e1a7890 */ /* 0x000fe4000ff1e0ff */
[----:B------:R-:W-:Y:S01]  /*1aa0*/  ULEA UR8, UR23, UR6, 0x3 ;  /* 0x0000000617087291 */ /* 0x000fe2000f8e18ff */
[----:B------:R-:W-:Y:S01]  /*1ab0*/  LOP3.LUT R15, R15, UR9, RZ, 0x3c, !PT ;  /* 0x000000090f0f7c12 */ /* 0x000fe2000f8e3cff */
[----:B------:R-:W-:Y:S02]  /*1ac0*/  UIADD3.X UR29, UPT, UPT, URZ, UR15, URZ, UP1, !UPT ;  /* 0x0000000fff1d7290 */ /* 0x000fe40008ffe4ff */
[----:B------:R-:W-:Y:S01]  /*1ad0*/  UIADD3.X UR27, UPT, UPT, URZ, UR15, URZ, UP0, !UPT ;  /* 0x0000000fff1b7290 */ /* 0x000fe200087fe4ff */
[----:B-1----:R-:W-:Y:S01]  /*1ae0*/  SHF.L.U32 R2, R15, 0x1f, RZ ;  /* 0x0000001f0f027819 */ /* 0x002fe200000006ff */
[----:B------:R-:W-:Y:S01]  /*1af0*/  UMOV UR18, 0x0 ;  /* 0x0000000000127882 */ /* 0x000fe20000000000 */
[----:B------:R-:W-:Y:S01]  /*1b00*/  UMOV UR19, 0x10000000 ;  /* 0x1000000000137882 */ /* 0x000fe20000000000 */
[----:B------:R-:W-:Y:S01]  /*1b10*/  UMOV UR10, UR34 ;  /* 0x00000022000a7c82 */ /* 0x000fe20008000000 */
[----:B------:R4:W1:Y:S01]  /*1b20*/  SYNCS.PHASECHK.TRANS64.TRYWAIT P0, [UR8+0x28], R2 ;  /* 0x00002802ff0075a7 */ /* 0x0008620008001108 */
[----:B------:R-:W-:Y:S01]  /*1b30*/  ULEA UR8, UR17, UR6, 0xe ;  /* 0x0000000611087291 */ /* 0x000fe2000f8e70ff */
[----:B------:R-:W-:Y:S01]  /*1b40*/  UMOV UR12, UR36 ;  /* 0x00000024000c7c82 */ /* 0x000fe20008000000 */
[----:B------:R-:W-:-:S02]  /*1b50*/  UMOV UR9, UR33 ;  /* 0x0000002100097c82 */ /* 0x000fc40008000000 */
[----:B------:R-:W-:Y:S02]  /*1b60*/  UIADD3 UR32, UPT, UPT, UR8, 0x10800, URZ ;  /* 0x0001080008207890 */ /* 0x000fe4000fffe0ff */
[----:B------:R-:W-:Y:S01]  /*1b70*/  UIADD3 UR8, UPT, UPT, UR8, 0x24800, URZ ;  /* 0x0002480008087890 */ /* 0x000fe2000fffe0ff */
[----:B------:R-:W-:Y:S01]  /*1b80*/  UMOV UR25, UR13 ;  /* 0x0000000d00197c82 */ /* 0x000fe20008000000 */
[----:B------:R-:W-:-:S05]  /*1b90*/  UMOV UR17, UR23 ;  /* 0x0000001700117c82 */ /* 0x000fca0008000000 */
[----:B------:R2:W-:Y:S02]  /*1ba0*/  UTMALDG.3D.2CTA [UR32], [UR28], desc[UR18] ;  /* 0x000012201c0075b4 */ /* 0x0005e40008211000 */
[----:B------:R4:W-:Y:S01]  /*1bb0*/  UTMALDG.3D.2CTA [UR8], [UR26], desc[UR18] ;  /* 0x000012081a0075b4 */ /* 0x0009e20008211000 */
[----:B--2---:R-:W-:Y:S01]  /*1bc0*/  UIADD3 UR34, UPT, UPT, UR34, 0x40, URZ ;  /* 0x0000004022227890 */ /* 0x004fe2000fffe0ff */
[----:B------:R-:W-:Y:S11]  /*1bd0*/  BRA.U UP2, `(.L_x_31) ;  /* 0xfffffffd02507547 */ /* 0x000ff6000b83ffff */
.L_x_25:
[----:B-12---:R-:W-:Y:S01]  /*1be0*/  PLOP3.LUT P0, PT, PT, PT, UP5, 0x80, 0x8 ;  /* 0x000000000008781c */ /* 0x006fe20003f0f058 */
[----:B----4-:R-:W-:Y:S01]  /*1bf0*/  ULEA UR8, UR23, UR6, 0x3 ;  /* 0x0000000617087291 */ /* 0x010fe2000f8e18ff */
[----:B------:R-:W-:Y:S01]  /*1c00*/  SHF.L.U32 R2, R15, 0x1f, RZ ;  /* 0x0000001f0f027819 */ /* 0x000fe200000006ff */
[----:B------:R-:W-:-:S10]  /*1c10*/  UISETP.GT.AND UP0, UPT, UR7, UR5, UPT ;  /* 0x000000050700728c */ /* 0x000fd4000bf04270 */
[----:B------:R-:W-:Y:S01]  /*1c20*/  @!P0 SYNCS.ARRIVE.TRANS64.A1T0 RZ, [UR6+0x98], RZ ;  /* 0x000098ffffff89a7 */ /* 0x000fe20008100006 */
[----:B------:R1:W2:Y:S01]  /*1c30*/  SYNCS.PHASECHK.TRANS64.TRYWAIT P0, [UR8+0x28], R2 ;  /* 0x00002802ff0075a7 */ /* 0x0002a20008001108 */
[----:B------:R-:W-:Y:S05]  /*1c40*/  BRA.U !UP0, `(.L_x_32) ;  /* 0x0000000108bc7547 */ /* 0x000fea000b800000 */
[----:B------:R-:W-:Y:S01]  /*1c50*/  UIADD3 UR26, UPT, UPT, UR24, UR25, URZ ;  /* 0x00000019181a7290 */ /* 0x000fe2000fffe0ff */
[----:B------:R-:W-:-:S11]  /*1c60*/  UMOV UR27, UR23 ;  /* 0x00000017001b7c82 */ /* 0x000fd60008000000 */
.L_x_38:
[----:B------:R-:W-:Y:S01]  /*1c70*/  ULEA UR17, UR27, UR6, 0x3 ;  /* 0x000000061b117291 */ /* 0x000fe2000f8e18ff */
[----:B--2---:R-:W-:Y:S01]  /*1c80*/  @P5 MOV R3, 0x10000 ;  /* 0x0001000000035802 */ /* 0x004fe20000000f00 */
[----:B-12---:R-:W-:Y:S10]  /*1c90*/  @P0 BRA `(.L_x_33) ;  /* 0x00000000000c0947 */ /* 0x006ff40003800000 */
[----:B------:R-:W-:-:S04]  /*1ca0*/  SHF.L.U32 R5, R15, 0x1f, RZ ;  /* 0x0000001f0f057819 */ /* 0x000fc800000006ff */
[----:B------:R-:W2:Y:S02]  /*1cb0*/  SYNCS.PHASECHK.TRANS64.TRYWAIT P0, [UR17+0x28], R5 ;  /* 0x00002805ff0075a7 */ /* 0x000ea40008001111 */
[----:B--2---:R-:W-:Y:S05]  /*1cc0*/  @!P0 BRA `(.L_x_34) ;  /* 0x000000c000d48947 */ /* 0x004fea0003800000 */
.L_x_33:
[----:B------:R2:W-:Y:S01]  /*1cd0*/  @P5 SYNCS.ARRIVE.TRANS64 RZ, [UR17], R3 ;  /* 0x00000003ffff59a7 */ /* 0x0005e20008000011 */
[----:B------:R-:W-:-:S04]  /*1ce0*/  ULOP3.LUT UR8, UR22, 0x2, URZ, 0xfc, !UPT ;  /* 0x0000000216087892 */ /* 0x000fc8000f8efcff */
[----:B------:R-:W-:-:S09]  /*1cf0*/  UISETP.NE.AND UP0, UPT, UR8, 0x2, UPT ;  /* 0x000000020800788c */ /* 0x000fd2000bf05270 */
[----:B------:R-:W-:Y:S05]  /*1d00*/  BRA.U UP0, `(.L_x_35) ;  /* 0x0000000100047547 */ /* 0x000fea000b800000 */
[----:B------:R-:W-:Y:S05]  /*1d10*/  BPT.TRAP 0x1 ;  /* 0x000000040000795c */ /* 0x000fea0000300000 */
.L_x_35:
[----:B------:R-:W-:Y:S04]  /*1d20*/  BSSY.RECONVERGENT B0, `(.L_x_36) ;  /* 0x0000003000007945 */ /* 0x000fe80003800200 */
[----:B------:R-:W-:Y:S05]  /*1d30*/  @!P4 BRA `(.L_x_37) ;  /* 0x000000000004c947 */ /* 0x000fea0003800000 */
[----:B------:R-:W-:Y:S05]  /*1d40*/  BPT.TRAP 0x1 ;  /* 0x000000040000795c */ /* 0x000fea0000300000 */
.L_x_37:
[----:B------:R-:W-:Y:S05]  /*1d50*/  BSYNC.RECONVERGENT B0 ;  /* 0x0000000000007941 */ /* 0x000fea0003800200 */
.L_x_36:
[----:B------:R-:W-:Y:S02]  /*1d60*/  UIADD3 UR23, UPT, UPT, UR27, 0x1, URZ ;  /* 0x000000011b177890 */ /* 0x000fe4000fffe0ff */
[----:B------:R-:W-:Y:S02]  /*1d70*/  UIADD3 UR32, UP1, UPT, UR14, 0x80, URZ ;  /* 0x000000800e207890 */ /* 0x000fe4000ff3e0ff */
[----:B------:R-:W-:Y:S02]  /*1d80*/  UISETP.NE.AND UP0, UPT, UR23, 0x5, UPT ;  /* 0x000000051700788c */ /* 0x000fe4000bf05270 */
[----:B------:R-:W-:Y:S02]  /*1d90*/  USHF.L.U32 UR18, UR25, 0x6, URZ ;  /* 0x0000000619127899 */ /* 0x000fe400080006ff */
[----:B------:R-:W-:Y:S02]  /*1da0*/  USEL UR9, URZ, 0x1, UP0 ;  /* 0x00000001ff097887 */ /* 0x000fe40008000000 */
[----:B------:R-:W-:-:S02]  /*1db0*/  USEL UR23, UR23, URZ, UP0 ;  /* 0x000000ff17177287 */ /* 0x000fc40008000000 */
[----:B------:R-:W-:Y:S02]  /*1dc0*/  UIADD3 UR30, UP0, UPT, UR14, 0x180, URZ ;  /* 0x000001800e1e7890 */ /* 0x000fe4000ff1e0ff */
[----:B------:R-:W-:Y:S01]  /*1dd0*/  ULEA UR8, UR23, UR6, 0x3 ;  /* 0x0000000617087291 */ /* 0x000fe2000f8e18ff */
[----:B------:R-:W-:Y:S01]  /*1de0*/  LOP3.LUT R15, R15, UR9, RZ, 0x3c, !PT ;  /* 0x000000090f0f7c12 */ /* 0x000fe2000f8e3cff */
[----:B------:R-:W-:Y:S02]  /*1df0*/  ULOP3.LUT UR17, UR17, 0xfefffff8, URZ, 0xc0, !UPT ;  /* 0xfefffff811117892 */ /* 0x000fe4000f8ec0ff */
[----:B------:R-:W-:Y:S01]  /*1e00*/  UIADD3.X UR33, UPT, UPT, URZ, UR15, URZ, UP1, !UPT ;  /* 0x0000000fff217290 */ /* 0x000fe20008ffe4ff */
[----:B-1----:R-:W-:Y:S01]  /*1e10*/  SHF.L.U32 R2, R15, 0x1f, RZ ;  /* 0x0000001f0f027819 */ /* 0x002fe200000006ff */
[----:B------:R-:W-:Y:S01]  /*1e20*/  UIADD3.X UR31, UPT, UPT, URZ, UR15, URZ, UP0, !UPT ;  /* 0x0000000fff1f7290 */ /* 0x000fe200087fe4ff */
[----:B------:R-:W-:Y:S02]  /*1e30*/  UMOV UR28, 0x0 ;  /* 0x00000000001c7882 */ /* 0x000fe40000000000 */
[----:B------:R4:W1:Y:S01]  /*1e40*/  SYNCS.PHASECHK.TRANS64.TRYWAIT P0, [UR8+0x28], R2 ;  /* 0x00002802ff0075a7 */ /* 0x0008620008001108 */
[----:B------:R-:W-:Y:S01]  /*1e50*/  ULEA UR8, UR27, UR6, 0xe ;  /* 0x000000061b087291 */ /* 0x000fe2000f8e70ff */
[----:B------:R-:W-:Y:S01]  /*1e60*/  UMOV UR29, 0x10000000 ;  /* 0x10000000001d7882 */ /* 0x000fe20000000000 */
[----:B------:R-:W-:-:S02]  /*1e70*/  UMOV UR19, UR35 ;  /* 0x0000002300137c82 */ /* 0x000fc40008000000 */
[----:B------:R-:W-:Y:S02]  /*1e80*/  UIADD3 UR16, UPT, UPT, UR8, 0x10800, URZ ;  /* 0x0001080008107890 */ /* 0x000fe4000fffe0ff */
[----:B------:R-:W-:Y:S01]  /*1e90*/  UIADD3 UR8, UPT, UPT, UR8, 0x24800, URZ ;  /* 0x0002480008087890 */ /* 0x000fe2000fffe0ff */
[----:B------:R-:W-:Y:S01]  /*1ea0*/  UMOV UR20, UR36 ;  /* 0x0000002400147c82 */ /* 0x000fe20008000000 */
[----:B------:R-:W-:Y:S01]  /*1eb0*/  UMOV UR12, UR36 ;  /* 0x00000024000c7c82 */ /* 0x000fe20008000000 */
[----:B------:R-:W-:Y:S01]  /*1ec0*/  UMOV UR9, UR17 ;  /* 0x0000001100097c82 */ /* 0x000fe20008000000 */
[----:B------:R-:W-:Y:S01]  /*1ed0*/  UMOV UR10, UR18 ;  /* 0x00000012000a7c82 */ /* 0x000fe20008000000 */
[----:B------:R-:W-:Y:S02]  /*1ee0*/  UIADD3 UR25, UPT, UPT, UR25, 0x1, URZ ;  /* 0x0000000119197890 */ /* 0x000fe4000fffe0ff */
[----:B------:R4:W-:Y:S01]  /*1ef0*/  UTMALDG.3D.2CTA [UR16], [UR32], desc[UR28] ;  /* 0x00001c10200075b4 */ /* 0x0009e20008211000 */
[----:B------:R-:W-:Y:S01]  /*1f00*/  UMOV UR27, UR23 ;  /* 0x00000017001b7c82 */ /* 0x000fe20008000000 */
[----:B------:R-:W-:Y:S01]  /*1f10*/  UISETP.NE.AND UP0, UPT, UR25, UR26, UPT ;  /* 0x0000001a1900728c */ /* 0x000fe2000bf05270 */
[----:B------:R4:W-:Y:S08]  /*1f20*/  UTMALDG.3D.2CTA [UR8], [UR30], desc[UR28] ;  /* 0x00001c081e0075b4 */ /* 0x0009f00008211000 */
[----:B----4-:R-:W-:Y:S05]  /*1f30*/  BRA.U UP0, `(.L_x_38) ;  /* 0xfffffffd004c7547 */ /* 0x010fea000b83ffff */
.L_x_32:
[C---:B-1----:R-:W-:Y:S01]  /*1f40*/  LEA R2, R14.reuse, UR6, 0x3 ;  /* 0x000000060e027c11 */ /* 0x042fe2000f8e18ff */
[----:B------:R-:W-:Y:S01]  /*1f50*/  NOP ;  /* 0x0000000000007918 */ /* 0x000fe20000000000 */
[----:B--2---:R-:W-:Y:S02]  /*1f60*/  SHF.L.U32 R3, R13, 0x1f, RZ ;  /* 0x0000001f0d037819 */ /* 0x004fe400000006ff */
[----:B------:R-:W-:Y:S02]  /*1f70*/  LEA R4, R14, UR6, 0x4 ;  /* 0x000000060e047c11 */ /* 0x000fe4000f8e20ff */
[----:B------:R-:W1:Y:S02]  /*1f80*/  SYNCS.PHASECHK.TRANS64.TRYWAIT P0, [R2+URZ+0xa0], R3 ;  /* 0x0000a003020075a7 */ /* 0x000e6400080011ff */
[----:B-1----:R-:W-:Y:S05]  /*1f90*/  @!P0 BRA `(.L_x_39) ;  /* 0x000000c000388947 */ /* 0x002fea0003800000 */
.L_x_135:
[----:B------:R-:W2:Y:S01]  /*1fa0*/  LDS.128 R4, [R4+0x110] ;  /* 0x0001100004047984 */ /* 0x000ea20000000c00 */
[----:B------:R-:W-:Y:S01]  /*1fb0*/  ISETP.GE.AND P0, PT, R122, 0x1, PT ;  /* 0x000000017a00780c */ /* 0x000fe20003f06270 */
[----:B-1----:R-:W-:Y:S01]  /*1fc0*/  VIADD R2, R2, 0xb0 ;  /* 0x000000b002027836 */ /* 0x002fe20000000000 */
[----:B------:R-:W-:Y:S01]  /*1fd0*/  @!PT LDS RZ, [RZ] ;  /* 0x00000000fffff984 */ /* 0x000fe20000000800 */
[----:B------:R-:W-:Y:S01]  /*1fe0*/  @!PT LDS RZ, [RZ] ;  /* 0x00000000fffff984 */ /* 0x000fe20000000800 */
[----:B------:R-:W-:Y:S01]  /*1ff0*/  @!PT LDS RZ, [RZ] ;  /* 0x00000000fffff984 */ /* 0x000fe20000000800 */
[----:B------:R-:W-:Y:S01]  /*2000*/  @!PT LDS RZ, [RZ] ;  /* 0x00000000fffff984 */ /* 0x000fe20000000800 */
[----:B------:R1:W-:Y:S06]  /*2010*/  MEMBAR.ALL.CTA ;  /* 0x0000000000007992 */ /* 0x0003ec0000008000 */
[----:B-1----:R-:W1:Y:S01]  /*2020*/  FENCE.VIEW.ASYNC.S ;  /* 0x00000000000073c6 */ /* 0x002e620000000000 */
[----:B------:R-:W-:-:S04]  /*2030*/  PRMT R2, RZ, 0x654, R2 ;  /* 0x00000654ff027816 */ /* 0x000fc80000000002 */
[----:B-1----:R1:W-:Y:S01]  /*2040*/  SYNCS.ARRIVE.TRANS64.RED.A1T0 RZ, [R2+URZ], RZ ;  /* 0x000000ff02ff79a7 */ /* 0x0023e200081004ff */
[----:B--2---:R-:W-:-:S13]  /*2050*/  LOP3.LUT P2, RZ, R6, 0x1, RZ, 0xc0, !PT ;  /* 0x0000000106ff7812 */ /* 0x004fda000784c0ff */
[----:B------:R-:W-:Y:S01]  /*2060*/  @P2 SHF.R.U32.HI R3, RZ, 0x10, R5 ;  /* 0x00000010ff032819 */ /* 0x000fe20000011605 */
[----:B------:R-:W-:Y:S01]  /*2070*/  VOTEU.ANY UP0, P2 ;  /* 0x0000000000ff7886 */ /* 0x000fe20001000100 */
[----:B------:R-:W-:Y:S02]  /*2080*/  @P2 MOV R11, R4 ;  /* 0x00000004000b2202 */ /* 0x000fe40000000f00 */
[----:B------:R-:W-:Y:S02]  /*2090*/  @P2 R2UR.BROADCAST UR8, R3 ;  /* 0x00000000030822ca */ /* 0x000fe400008e0000 */
[----:B------:R-:W-:-:S11]  /*20a0*/  @P2 LOP3.LUT R8, R5, 0xffff, RZ, 0xc0, !PT ;  /* 0x0000ffff05082812 */ /* 0x000fd600078ec0ff */
[----:B------:R-:W-:Y:S01]  /*20b0*/  @UP0 UMOV UR36, UR8 ;  /* 0x0000000800240c82 */ /* 0x000fe20008000000 */
[----:B-1----:R-:W-:Y:S05]  /*20c0*/  @!P0 BRA `(.L_x_40) ;  /* 0x0000000000b88947 */ /* 0x002fea0003800000 */
[----:B------:R-:W3:Y:S01]  /*20d0*/  LDC.64 R4, c[0x0][0xb18] ;  /* 0x0002c600ff047b82 */ /* 0x000ee20000000a00 */
[----:B------:R-:W-:-:S07]  /*20e0*/  ISETP.NE.AND P3, PT, R122, 0x1, PT ;  /* 0x000000017a00780c */ /* 0x000fce0003f65270 */
[----:B------:R-:W1:Y:S08]  /*20f0*/  LDC.64 R6, c[0x0][0xb10] ;  /* 0x0002c400ff067b82 */ /* 0x000e700000000a00 */
[----:B------:R-:W2:Y:S08]  /*2100*/  LDC R17, c[0x0][0xb20] ;  /* 0x0002c800ff117b82 */ /* 0x000eb00000000800 */
[----:B------:R-:W4:Y:S01]  /*2110*/  LDC R18, c[0x0][0xb0c] ;  /* 0x0002c300ff127b82 */ /* 0x000f220000000800 */
[----:B---3--:R-:W-:Y:S01]  /*2120*/  IMAD.HI.U32 R22, R0, R5, RZ ;  /* 0x0000000500167227 */ /* 0x008fe200078e00ff */
[----:B------:R-:W-:-:S06]  /*2130*/  ISETP.NE.AND P0, PT, R4, 0x1, PT ;  /* 0x000000010400780c */ /* 0x000fcc0003f05270 */
[----:B------:R-:W3:Y:S01]  /*2140*/  LDC.64 R2, c[0x0][0xb28] ;  /* 0x0002ca00ff027b82 */ /* 0x000ee20000000a00 */
[----:B-1----:R-:W-:-:S04]  /*2150*/  IMAD.HI.U32 R20, R9, R6, RZ ;  /* 0x0000000609147227 */ /* 0x002fc800078e00ff */
[----:B------:R-:W-:Y:S01]  /*2160*/  IMAD.HI.U32 R24, R11, R6, RZ ;  /* 0x000000060b187227 */ /* 0x000fe200078e00ff */
[----:B------:R-:W-:Y:S02]  /*2170*/  SHF.R.U32.HI R20, RZ, R7, R20 ;  /* 0x00000007ff147219 */ /* 0x000fe40000011614 */
[----:B--2---:R-:W-:Y:S01]  /*2180*/  SHF.R.U32.HI R19, RZ, R17, R22 ;  /* 0x00000011ff137219 */ /* 0x004fe20000011616 */
[----:B------:R-:W-:Y:S01]  /*2190*/  IMAD.HI.U32 R22, R8, R5, RZ ;  /* 0x0000000508167227 */ /* 0x000fe200078e00ff */
[----:B------:R-:W-:Y:S02]  /*21a0*/  SHF.R.U32.HI R24, RZ, R7, R24 ;  /* 0x00000007ff187219 */ /* 0x000fe40000011618 */
[----:B------:R-:W-:Y:S02]  /*21b0*/  SEL R19, R0, R19, !P0 ;  /* 0x0000001300137207 */ /* 0x000fe40004000000 */
[----:B------:R-:W-:Y:S02]  /*21c0*/  SHF.R.U32.HI R17, RZ, R17, R22 ;  /* 0x00000011ff117219 */ /* 0x000fe40000011616 */
[----:B----4-:R-:W-:-:S02]  /*21d0*/  ISETP.NE.AND P1, PT, R18, 0x1, PT ;  /* 0x000000011200780c */ /* 0x010fc40003f25270 */
[----:B------:R-:W-:Y:S02]  /*21e0*/  SEL R17, R8, R17, !P0 ;  /* 0x0000001108117207 */ /* 0x000fe40004000000 */
[----:B------:R-:W-:Y:S02]  /*21f0*/  SEL R21, R9, R20, !P1 ;  /* 0x0000001409157207 */ /* 0x000fe40004800000 */
[----:B------:R-:W-:Y:S01]  /*2200*/  SEL R5, R11, R24, !P1 ;  /* 0x000000180b057207 */ /* 0x000fe20004800000 */
[----:B---3--:R-:W-:Y:S01]  /*2210*/  IMAD.HI.U32 R20, R19, R2, RZ ;  /* 0x0000000213147227 */ /* 0x008fe200078e00ff */
[----:B------:R-:W-:-:S03]  /*2220*/  IADD3 R7, PT, PT, -R17, RZ, RZ ;  /* 0x000000ff11077210 */ /* 0x000fc60007ffe1ff */
        /* <DEDUP_REMOVED lines=11> */
[----:B------:R-:W-:-:S04]  /*22e0*/  @!P0 IMAD.HI.U32 R20, R5, R2, RZ ;  /* 0x0000000205148227 */ /* 0x000fc800078e00ff */
[----:B------:R-:W-:Y:S01]  /*22f0*/  IMAD.MOV R2, RZ, RZ, -R6 ;  /* 0x000000ffff027224 */ /* 0x000fe200078e0a06 */
[----:B------:R-:W-:-:S03]  /*2300*/  @!P0 SHF.R.U32.HI R20, RZ, R3, R20 ;  /* 0x00000003ff148219 */ /* 0x000fc60000011614 */
[----:B------:R-:W-:Y:S01]  /*2310*/  IMAD R2, R122, R2, R17 ;  /* 0x000000027a027224 */ /* 0x000fe200078e0211 */
        /* <DEDUP_REMOVED lines=9> */
.L_x_40:
[----:B------:R-:W1:Y:S02]  /*23b0*/  LDCU UR8, c[0x0][0xb30] ;  /* 0x00016600ff0877ac */ /* 0x000e640008000800 */
[----:B-1----:R-:W-:-:S09]  /*23c0*/  UISETP.NE.AND UP0, UPT, UR8, 0x1, UPT ;  /* 0x000000010800788c */ /* 0x002fd2000bf05270 */
[----:B------:R-:W-:Y:S05]  /*23d0*/  BRA.U UP0, `(.L_x_41) ;  /* 0x0000000100407547 */ /* 0x000fea000b800000 */
[----:B------:R-:W1:Y:S08]  /*23e0*/  LDC.64 R4, c[0x0][0xb10] ;  /* 0x0002c400ff047b82 */ /* 0x000e700000000a00 */
[----:B------:R-:W2:Y:S08]  /*23f0*/  LDC.64 R2, c[0x0][0xb18] ;  /* 0x0002c600ff027b82 */ /* 0x000eb00000000a00 */
[----:B------:R-:W4:Y:S08]  /*2400*/  LDC R6, c[0x0][0xb20] ;  /* 0x0002c800ff067b82 */ /* 0x000f300000000800 */
[----:B------:R-:W3:Y:S01]  /*2410*/  LDC R18, c[0x0][0xb0c] ;  /* 0x0002c300ff127b82 */ /* 0x000ee20000000800 */
[----:B-1----:R-:W-:-:S05]  /*2420*/  IMAD.HI.U32 R4, R11, R4, RZ ;  /* 0x000000040b047227 */ /* 0x002fca00078e00ff */
[----:B------:R-:W-:Y:S01]  /*2430*/  SHF.R.U32.HI R4, RZ, R5, R4 ;  /* 0x00000005ff047219 */ /* 0x000fe20000011604 */
[----:B--2---:R-:W-:Y:S01]  /*2440*/  IMAD.HI.U32 R3, R8, R3, RZ ;  /* 0x0000000308037227 */ /* 0x004fe200078e00ff */
[----:B------:R-:W-:-:S04]  /*2450*/  ISETP.NE.AND P0, PT, R2, 0x1, PT ;  /* 0x000000010200780c */ /* 0x000fc80003f05270 */
[----:B----4-:R-:W-:-:S04]  /*2460*/  SHF.R.U32.HI R3, RZ, R6, R3 ;  /* 0x00000006ff037219 */ /* 0x010fc80000011603 */
[----:B------:R-:W-:Y:S02]  /*2470*/  SEL R3, R8, R3, !P0 ;  /* 0x0000000308037207 */ /* 0x000fe40004000000 */
[----:B---3--:R-:W-:-:S04]  /*2480*/  ISETP.NE.AND P1, PT, R18, 0x1, PT ;  /* 0x000000011200780c */ /* 0x008fc80003f25270 */
[----:B------:R-:W-:-:S05]  /*2490*/  SEL R4, R11, R4, !P1 ;  /* 0x000000040b047207 */ /* 0x000fca0004800000 */
[----:B------:R-:W-:Y:S02]  /*24a0*/  IMAD.IADD R5, R3, 0x1, -R4 ;  /* 0x0000000103057824 */ /* 0x000fe400078e0a04 */
[----:B------:R-:W-:Y:S02]  /*24b0*/  IMAD.IADD R3, R4, 0x1, -R3 ;  /* 0x0000000104037824 */ /* 0x000fe400078e0a03 */
[----:B------:R-:W-:Y:S02]  /*24c0*/  IMAD R11, R5, R18, R11 ;  /* 0x00000012050b7224 */ /* 0x000fe400078e020b */
[----:B------:R-:W-:-:S07]  /*24d0*/  IMAD R8, R3, R2, R8 ;  /* 0x0000000203087224 */ /* 0x000fce00078e0208 */
.L_x_41:
[----:B------:R-:W-:Y:S01]  /*24e0*/  VIADD R14, R14, 0x1 ;  /* 0x000000010e0e7836 */ /* 0x000fe20000000000 */
[----:B------:R-:W-:Y:S01]  /*24f0*/  UPLOP3.LUT UP5, UPT, UPT, UPT, UPT, 0x80, 0x8 ;  /* 0x000000000008789c */ /* 0x000fe20003faf070 */
[----:B------:R-:W-:Y:S02]  /*2500*/  IMAD.IADD R19, R11, 0x1, R172 ;  /* 0x000000010b137824 */ /* 0x000fe400078e02ac */
[----:B------:R-:W-:Y:S01]  /*2510*/  IMAD.IADD R18, R8, 0x1, R173 ;  /* 0x0000000108127824 */ /* 0x000fe200078e02ad */
[----:B------:R-:W-:-:S04]  /*2520*/  ISETP.NE.AND P0, PT, R14, 0x2, PT ;  /* 0x000000020e00780c */ /* 0x000fc80003f05270 */
[----:B------:R-:W-:Y:S02]  /*2530*/  SEL R2, RZ, 0x1, P0 ;  /* 0x00000001ff027807 */ /* 0x000fe40000000000 */
[----:B------:R-:W-:Y:S02]  /*2540*/  SEL R14, R14, RZ, P0 ;  /* 0x000000ff0e0e7207 */ /* 0x000fe40000000000 */
[----:B------:R-:W-:Y:S01]  /*2550*/  LOP3.LUT R13, R13, R2, RZ, 0x3c, !PT ;  /* 0x000000020d0d7212 */ /* 0x000fe200078e3cff */
[----:B------:R-:W-:Y:S06]  /*2560*/  @P2 BRA `(.L_x_42) ;  /* 0xfffffff000602947 */ /* 0x000fec000383ffff */
[----:B------:R-:W-:Y:S01]  /*2570*/  UIADD3 UR6, UPT, UPT, UR6, 0x28, URZ ;  /* 0x0000002806067890 */ /* 0x000fe2000fffe0ff */
[----:B------:R-:W-:-:S03]  /*2580*/  SHF.L.U32 R3, R15, 0x1f, RZ ;  /* 0x0000001f0f037819 */ /* 0x000fc600000006ff */
[----:B------:R-:W-:-:S09]  /*2590*/  ULEA UR4, UR23, UR6, 0x3 ;  /* 0x0000000617047291 */ /* 0x000fd2000f8e18ff */
[----:B------:R-:W1:Y:S02]  /*25a0*/  SYNCS.PHASECHK.TRANS64.TRYWAIT P0, [UR4], R3 ;  /* 0x00000003ff0075a7 */ /* 0x000e640008001104 */
[----:B-1----:R-:W-:Y:S05]  /*25b0*/  @!P0 BRA `(.L_x_43) ;  /* 0x000000b800c48947 */ /* 0x002fea0003800000 */
.L_x_137:
[----:B------:R-:W-:-:S04]  /*25c0*/  UIADD3 UR5, UPT, UPT, UR23, 0x1, URZ ;  /* 0x0000000117057890 */ /* 0x000fc8000fffe0ff */
[----:B------:R-:W-:-:S04]  /*25d0*/  UISETP.NE.AND UP0, UPT, UR5, 0x5, UPT ;  /* 0x000000050500788c */ /* 0x000fc8000bf05270 */
[----:B------:R-:W-:Y:S02]  /*25e0*/  USEL UR7, URZ, 0x1, UP0 ;  /* 0x00000001ff077887 */ /* 0x000fe40008000000 */
[----:B------:R-:W-:-:S04]  /*25f0*/  USEL UR5, UR5, URZ, UP0 ;  /* 0x000000ff05057287 */ /* 0x000fc80008000000 */
[----:B------:R-:W-:Y:S01]  /*2600*/  ULEA UR4, UR5, UR6, 0x3 ;  /* 0x0000000605047291 */ /* 0x000fe2000f8e18ff */
[----:B------:R-:W-:-:S04]  /*2610*/  LOP3.LUT R2, R15, UR7, RZ, 0x3c, !PT ;  /* 0x000000070f027c12 */ /* 0x000fc8000f8e3cff */
[----:B-1----:R-:W-:-:S04]  /*2620*/  SHF.L.U32 R3, R2, 0x1f, RZ ;  /* 0x0000001f02037819 */ /* 0x002fc800000006ff */
[----:B------:R-:W1:Y:S02]  /*2630*/  SYNCS.PHASECHK.TRANS64.TRYWAIT P0, [UR4], R3 ;  /* 0x00000003ff0075a7 */ /* 0x000e640008001104 */
[----:B-1----:R-:W-:Y:S05]  /*2640*/  @!P0 BRA `(.L_x_44) ;  /* 0x000000b800b88947 */ /* 0x002fea0003800000 */
.L_x_139:
        /* <DEDUP_REMOVED lines=9> */
.L_x_141:
        /* <DEDUP_REMOVED lines=9> */
.L_x_143:
[----:B------:R-:W-:-:S04]  /*2770*/  UIADD3 UR5, UPT, UPT, UR5, 0x1, URZ ;  /* 0x0000000105057890 */ /* 0x000fc8000fffe0ff */
[----:B------:R-:W-:-:S04]  /*2780*/  UISETP.NE.AND UP0, UPT, UR5, 0x5, UPT ;  /* 0x000000050500788c */ /* 0x000fc8000bf05270 */
[----:B------:R-:W-:Y:S02]  /*2790*/  USEL UR4, URZ, 0x1, UP0 ;  /* 0x00000001ff047887 */ /* 0x000fe40008000000 */
[----:B------:R-:W-:-:S04]  /*27a0*/  USEL UR5, UR5, URZ, UP0 ;  /* 0x000000ff05057287 */ /* 0x000fc80008000000 */
[----:B------:R-:W-:Y:S01]  /*27b0*/  ULEA UR5, UR5, UR6, 0x3 ;  /* 0x0000000605057291 */ /* 0x000fe2000f8e18ff */
[----:B-1----:R-:W-:-:S04]  /*27c0*/  LOP3.LUT R3, R2, UR4, RZ, 0x3c, !PT ;  /* 0x0000000402037c12 */ /* 0x002fc8000f8e3cff */
[----:B------:R-:W-:Y:S01]  /*27d0*/  SHF.L.U32 R3, R3, 0x1f, RZ ;  /* 0x0000001f03037819 */ /* 0x000fe200000006ff */
[----:B---3--:R-:W-:-:S07]  /*27e0*/  IMAD.U32 R0, RZ, RZ, UR5 ;  /* 0x00000005ff007e24 */ /* 0x008fce000f8e00ff */
.L_x_47:
[----:B-1----:R1:W2:Y:S02]  /*27f0*/  SYNCS.PHASECHK.TRANS64.TRYWAIT P0, [R0+URZ], R3 ;  /* 0x00000003000075a7 */ /* 0x0022a400080011ff */
[----:B--2---:R-:W-:Y:S05]  /*2800*/  @!P0 NANOSLEEP.SYNCS 0x989680 ;  /* 0x009896800000895d */ /* 0x004fea0003900000 */
[----:B------:R-:W2:Y:S02]  /*2810*/  @!P0 SYNCS.PHASECHK.TRANS64 P0, [R0+URZ], R3 ;  /* 0x00000003000085a7 */ /* 0x000ea400080010ff */
[----:B--2---:R-:W-:Y:S05]  /*2820*/  @P0 EXIT ;  /* 0x000000000000094d */ /* 0x004fea0003800000 */
[----:B------:R-:W-:Y:S05]  /*2830*/  BRA `(.L_x_47) ;  /* 0xfffffffc00ec7947 */ /* 0x000fea000383ffff */
.L_x_22:
[----:B------:R-:W-:-:S04]  /*2840*/  UISETP.NE.AND UP1, UPT, UR37, URZ, UPT ;  /* 0x000000ff2500728c */ /* 0x000fc8000bf25270 */
[----:B------:R-:W-:-:S09]  /*2850*/  UISETP.NE.OR UP1, UPT, UR10, 0x1, UP1 ;  /* 0x000000010a00788c */ /* 0x000fd20008f25670 */
[----:B------:R-:W-:Y:S05]  /*2860*/  BRA.U UP1, `(.L_x_48) ;  /* 0x00000005014c7547 */ /* 0x000fea000b800000 */
[----:B------:R-:W-:Y:S01]  /*2870*/  HFMA2 R11, -RZ, RZ, 0, 0 ;  /* 0x00000000ff0b7431 */ /* 0x000fe200000001ff */
[----:B------:R-:W-:Y:S01]  /*2880*/  ISETP.GE.U32.AND P2, PT, R10, 0x2, PT ;  /* 0x000000020a00780c */ /* 0x000fe20003f46070 */
[----:B------:R-:W-:Y:S01]  /*2890*/  IMAD.MOV.U32 R12, RZ, RZ, 0x1 ;  /* 0x00000001ff0c7424 */ /* 0x000fe200078e00ff */
[----:B------:R-:W-:Y:S01]  /*28a0*/  CS2R R8, SRZ ;  /* 0x0000000000087805 */ /* 0x000fe2000001ff00 */
[----:B------:R-:W-:Y:S01]  /*28b0*/  IMAD.MOV.U32 R3, RZ, RZ, RZ ;  /* 0x000000ffff037224 */ /* 0x000fe200078e00ff */
[----:B------:R-:W-:Y:S01]  /*28c0*/  UMOV UR4, 0x400 ;  /* 0x0000040000047882 */ /* 0x000fe20000000000 */
[----:B------:R-:W-:Y:S01]  /*28d0*/  UMOV UR6, URZ ;  /* 0x000000ff00067c82 */ /* 0x000fe20008000000 */
[----:B------:R-:W-:-:S12]  /*28e0*/  ULEA UR37, UR37, UR4, 0x18 ;  /* 0x0000000425257291 */ /* 0x000fd8000f8ec0ff */
.L_x_52:
[----:B------:R-:W-:Y:S02]  /*28f0*/  LEA R0, R3, UR37, 0x3 ;  /* 0x0000002503007c11 */ /* 0x000fe4000f8e18ff */
[----:B------:R-:W-:-:S03]  /*2900*/  SHF.L.U32 R5, R8, 0x1f, RZ ;  /* 0x0000001f08057819 */ /* 0x000fc600000006ff */
[----:B------:R-:W-:Y:S01]  /*2910*/  VIADD R4, R0, 0xf0 ;  /* 0x000000f000047836 */ /* 0x000fe20000000000 */
[----:B------:R-:W1:Y:S02]  /*2920*/  SYNCS.PHASECHK.TRANS64.TRYWAIT P0, [R0+URZ+0xe0], R5 ;  /* 0x0000e005000075a7 */ /* 0x000e6400080011ff */
[----:B-1----:R-:W-:Y:S05]  /*2930*/  @!P0 BRA `(.L_x_49) ;  /* 0x000000b800448947 */ /* 0x002fea0003800000 */
.L_x_144:
[----:B------:R-:W-:Y:S01]  /*2940*/  ULEA UR5, UR6, UR37, 0x3 ;  /* 0x0000002506057291 */ /* 0x000fe2000f8e18ff */
[----:B------:R-:W-:Y:S01]  /*2950*/  PRMT R4, RZ, 0x654, R4 ;  /* 0x00000654ff047816 */ /* 0x000fe20000000004 */
[----:B-1----:R-:W-:Y:S01]  /*2960*/  @!P2 IMAD.MOV.U32 R5, RZ, RZ, 0x10 ;  /* 0x00000010ff05a424 */ /* 0x002fe200078e00ff */
[----:B------:R-:W-:Y:S01]  /*2970*/  SHF.L.U32 R7, R12, 0x1f, RZ ;  /* 0x0000001f0c077819 */ /* 0x000fe200000006ff */
[----:B------:R-:W-:Y:S01]  /*2980*/  UIADD3 UR4, UPT, UPT, UR5, 0xa0, URZ ;  /* 0x000000a005047890 */ /* 0x000fe2000fffe0ff */
[----:B------:R1:W-:Y:S05]  /*2990*/  SYNCS.ARRIVE.TRANS64.RED.A1T0 RZ, [R4+URZ], RZ ;  /* 0x000000ff04ff79a7 */ /* 0x0003ea00081004ff */
[----:B------:R-:W-:Y:S01]  /*29a0*/  IMAD.U32 R13, RZ, RZ, UR4 ;  /* 0x00000004ff0d7e24 */ /* 0x000fe2000f8e00ff */
[----:B------:R-:W2:Y:S04]  /*29b0*/  SYNCS.PHASECHK.TRANS64.TRYWAIT P0, [UR5+0xb0], R7 ;  /* 0x0000b007ff0075a7 */ /* 0x000ea80008001105 */
[----:B------:R-:W-:Y:S01]  /*29c0*/  PRMT R13, R10, 0x654, R13 ;  /* 0x000006540a0d7816 */ /* 0x000fe2000000000d */
[----:B-12---:R-:W-:Y:S06]  /*29d0*/  @!P0 BRA `(.L_x_50) ;  /* 0x000000b800308947 */ /* 0x006fec0003800000 */
.L_x_146:
[----:B------:R-:W-:Y:S01]  /*29e0*/  ULEA UR4, UR6, UR37, 0x4 ;  /* 0x0000002506047291 */ /* 0x000fe2000f8e20ff */
[----:B------:R-:W-:Y:S01]  /*29f0*/  SEL R2, R13, R2, !P2 ;  /* 0x000000020d027207 */ /* 0x000fe20005000000 */
[----:B------:R-:W-:Y:S01]  /*2a00*/  UIADD3 UR5, UPT, UPT, UR5, 0xa0, URZ ;  /* 0x000000a005057890 */ /* 0x000fe2000fffe0ff */
[----:B-1----:R-:W-:Y:S01]  /*2a10*/  LEA R0, R11, UR37, 0x3 ;  /* 0x000000250b007c11 */ /* 0x002fe2000f8e18ff */
[----:B------:R-:W-:Y:S01]  /*2a20*/  UIADD3 UR4, UPT, UPT, UR4, 0x110, URZ ;  /* 0x0000011004047890 */ /* 0x000fe2000fffe0ff */
[----:B------:R1:W-:Y:S01]  /*2a30*/  @!P2 SYNCS.ARRIVE.TRANS64.RED RZ, [R2+URZ], R5 ;  /* 0x0000000502ffa9a7 */ /* 0x0003e200080004ff */
[----:B------:R-:W-:Y:S01]  /*2a40*/  UIADD3 UR6, UPT, UPT, UR6, 0x1, URZ ;  /* 0x0000000106067890 */ /* 0x000fe2000fffe0ff */
[----:B------:R-:W-:-:S03]  /*2a50*/  VIADD R3, R3, 0x1 ;  /* 0x0000000103037836 */ /* 0x000fc60000000000 */
[----:B------:R-:W-:Y:S02]  /*2a60*/  UISETP.NE.AND UP0, UPT, UR6, 0x2, UPT ;  /* 0x000000020600788c */ /* 0x000fe4000bf05270 */
[----:B------:R-:W-:Y:S01]  /*2a70*/  ISETP.NE.AND P0, PT, R3, 0x2, PT ;  /* 0x000000020300780c */ /* 0x000fe20003f05270 */
[----:B------:R-:W-:Y:S06]  /*2a80*/  UGETNEXTWORKID.BROADCAST [UR4], [UR5] ;  /* 0x00000000040073ca */ /* 0x000fec0008000100 */
[----:B------:R-:W-:Y:S02]  /*2a90*/  USEL UR4, URZ, 0x1, UP0 ;  /* 0x00000001ff047887 */ /* 0x000fe40008000000 */
[----:B------:R-:W-:-:S04]  /*2aa0*/  USEL UR6, UR6, URZ, UP0 ;  /* 0x000000ff06067287 */ /* 0x000fc80008000000 */
[----:B------:R-:W-:Y:S02]  /*2ab0*/  LOP3.LUT R12, R12, UR4, RZ, 0x3c, !PT ;  /* 0x000000040c0c7c12 */ /* 0x000fe4000f8e3cff */
[----:B-1----:R-:W-:-:S04]  /*2ac0*/  SHF.L.U32 R5, R9, 0x1f, RZ ;  /* 0x0000001f09057819 */ /* 0x002fc800000006ff */
[----:B------:R-:W1:Y:S02]  /*2ad0*/  SYNCS.PHASECHK.TRANS64.TRYWAIT P1, [R0+URZ+0xa0], R5 ;  /* 0x0000a005000075a7 */ /* 0x000e6400080211ff */
[----:B-1----:R-:W-:Y:S05]  /*2ae0*/  @!P1 BRA `(.L_x_51) ;  /* 0x000000b800049947 */ /* 0x002fea0003800000 */
.L_x_147:
[----:B------:R-:W-:Y:S01]  /*2af0*/  LEA R4, R11, UR37, 0x4 ;  /* 0x000000250b047c11 */ /* 0x000fe2000f8e20ff */
[----:B-1----:R-:W-:Y:S01]  /*2b00*/  VIADD R0, R0, 0xb0 ;  /* 0x000000b000007836 */ /* 0x002fe20000000000 */
[----:B------:R-:W-:Y:S01]  /*2b10*/  SEL R3, R3, RZ, P0 ;  /* 0x000000ff03037207 */ /* 0x000fe20000000000 */
[----:B------:R-:W-:-:S03]  /*2b20*/  VIADD R11, R11, 0x1 ;  /* 0x000000010b0b7836 */ /* 0x000fc60000000000 */
[----:B------:R-:W1:Y:S01]  /*2b30*/  LDS.128 R4, [R4+0x110] ;  /* 0x0001100004047984 */ /* 0x000e620000000c00 */
[----:B------:R-:W-:Y:S02]  /*2b40*/  PRMT R0, RZ, 0x654, R0 ;  /* 0x00000654ff007816 */ /* 0x000fe40000000000 */
[C---:B------:R-:W-:Y:S01]  /*2b50*/  ISETP.NE.AND P1, PT, R11.reuse, 0x2, PT ;  /* 0x000000020b00780c */ /* 0x040fe20003f25270 */
[----:B------:R-:W-:Y:S01]  /*2b60*/  @!PT LDS RZ, [RZ] ;  /* 0x00000000fffff984 */ /* 0x000fe20000000800 */
[----:B------:R-:W-:Y:S01]  /*2b70*/  @!PT LDS RZ, [RZ] ;  /* 0x00000000fffff984 */ /* 0x000fe20000000800 */
[----:B------:R-:W-:Y:S01]  /*2b80*/  @!PT LDS RZ, [RZ] ;  /* 0x00000000fffff984 */ /* 0x000fe20000000800 */
[----:B------:R-:W-:Y:S01]  /*2b90*/  @!PT LDS RZ, [RZ] ;  /* 0x00000000fffff984 */ /* 0x000fe20000000800 */
[----:B------:R2:W-:Y:S06]  /*2ba0*/  MEMBAR.ALL.CTA ;  /* 0x0000000000007992 */ /* 0x0005ec0000008000 */
[----:B--2---:R-:W2:Y:S01]  /*2bb0*/  FENCE.VIEW.ASYNC.S ;  /* 0x00000000000073c6 */ /* 0x004ea20000000000 */
[----:B------:R-:W-:Y:S01]  /*2bc0*/  SEL R11, R11, RZ, P1 ;  /* 0x000000ff0b0b7207 */ /* 0x000fe20000800000 */
[----:B--2---:R2:W-:Y:S01]  /*2bd0*/  SYNCS.ARRIVE.TRANS64.RED.A1T0 RZ, [R0+URZ], RZ ;  /* 0x000000ff00ff79a7 */ /* 0x0045e200081004ff */
[----:B-1----:R-:W-:-:S02]  /*2be0*/  LOP3.LUT P3, RZ, R6, 0x1, RZ, 0xc0, !PT ;  /* 0x0000000106ff7812 */ /* 0x002fc4000786c0ff */
[----:B------:R-:W-:-:S04]  /*2bf0*/  SEL R5, RZ, 0x1, P0 ;  /* 0x00000001ff057807 */ /* 0x000fc80000000000 */
[----:B------:R-:W-:Y:S02]  /*2c00*/  LOP3.LUT R8, R8, R5, RZ, 0x3c, !PT ;  /* 0x0000000508087212 */ /* 0x000fe400078e3cff */
[----:B--2---:R-:W-:-:S04]  /*2c10*/  SEL R0, RZ, 0x1, P1 ;  /* 0x00000001ff007807 */ /* 0x004fc80000800000 */
[----:B------:R-:W-:Y:S01]  /*2c20*/  LOP3.LUT R9, R9, R0, RZ, 0x3c, !PT ;  /* 0x0000000009097212 */ /* 0x000fe200078e3cff */
[----:B------:R-:W-:Y:S06]  /*2c30*/  @P3 BRA `(.L_x_52) ;  /* 0xfffffffc002c3947 */ /* 0x000fec000383ffff */
[----:B------:R-:W-:Y:S01]  /*2c40*/  ULEA UR5, UR6, UR37, 0x3 ;  /* 0x0000002506057291 */ /* 0x000fe2000f8e18ff */
[----:B------:R-:W-:-:S08]  /*2c50*/  SHF.L.U32 R3, R12, 0x1f, RZ ;  /* 0x0000001f0c037819 */ /* 0x000fd000000006ff */
[----:B------:R-:W1:Y:S02]  /*2c60*/  SYNCS.PHASECHK.TRANS64 P0, [UR5+0xb0], R3 ;  /* 0x0000b003ff0075a7 */ /* 0x000e640008001005 */
[----:B-1----:R-:W-:Y:S05]  /*2c70*/  @P0 BRA `(.L_x_53) ;  /* 0x0000000000080947 */ /* 0x002fea0003800000 */
[----:B------:R-:W1:Y:S02]  /*2c80*/  SYNCS.PHASECHK.TRANS64.TRYWAIT P0, [UR5+0xb0], R3 ;  /* 0x0000b003ff0075a7 */ /* 0x000e640008001105 */
[----:B-1----:R-:W-:Y:S05]  /*2c90*/  @!P0 BRA `(.L_x_54) ;  /* 0x000000b400ac8947 */ /* 0x002fea0003800000 */
.L_x_53:
[----:B------:R-:W-:-:S04]  /*2ca0*/  UIADD3 UR4, UPT, UPT, UR6, 0x1, URZ ;  /* 0x0000000106047890 */ /* 0x000fc8000fffe0ff */
[----:B------:R-:W-:-:S04]  /*2cb0*/  UISETP.NE.AND UP0, UPT, UR4, 0x2, UPT ;  /* 0x000000020400788c */ /* 0x000fc8000bf05270 */
[----:B------:R-:W-:Y:S02]  /*2cc0*/  USEL UR7, URZ, 0x1, UP0 ;  /* 0x00000001ff077887 */ /* 0x000fe40008000000 */
[----:B------:R-:W-:-:S04]  /*2cd0*/  USEL UR4, UR4, URZ, UP0 ;  /* 0x000000ff04047287 */ /* 0x000fc80008000000 */
[----:B------:R-:W-:Y:S01]  /*2ce0*/  ULEA UR4, UR4, UR37, 0x3 ;  /* 0x0000002504047291 */ /* 0x000fe2000f8e18ff */
[----:B-1----:R-:W-:-:S04]  /*2cf0*/  LOP3.LUT R3, R12, UR7, RZ, 0x3c, !PT ;  /* 0x000000070c037c12 */ /* 0x002fc8000f8e3cff */
[----:B------:R-:W-:-:S04]  /*2d00*/  SHF.L.U32 R0, R3, 0x1f, RZ ;  /* 0x0000001f03007819 */ /* 0x000fc800000006ff */
[----:B------:R-:W1:Y:S02]  /*2d10*/  SYNCS.PHASECHK.TRANS64 P0, [UR4+0xb0], R0 ;  /* 0x0000b000ff0075a7 */ /* 0x000e640008001004 */
[----:B-1----:R-:W-:Y:S05]  /*2d20*/  @P0 EXIT ;  /* 0x000000000000094d */ /* 0x002fea0003800000 */
[----:B------:R-:W-:Y:S02]  /*2d30*/  SHF.L.U32 R3, R3, 0x1f, RZ ;  /* 0x0000001f03037819 */ /* 0x000fe400000006ff */
[----:B------:R-:W-:-:S07]  /*2d40*/  MOV R0, UR4 ;  /* 0x0000000400007c02 */ /* 0x000fce0008000f00 */
.L_x_55:
[----:B-1----:R1:W2:Y:S02]  /*2d50*/  SYNCS.PHASECHK.TRANS64.TRYWAIT P0, [R0+URZ+0xb0], R3 ;  /* 0x0000b003000075a7 */ /* 0x0022a400080011ff */
[----:B--2---:R-:W-:Y:S05]  /*2d60*/  @!P0 NANOSLEEP.SYNCS 0x989680 ;  /* 0x009896800000895d */ /* 0x004fea0003900000 */
[----:B------:R-:W2:Y:S02]  /*2d70*/  @!P0 SYNCS.PHASECHK.TRANS64 P0, [R0+URZ+0xb0], R3 ;  /* 0x0000b003000085a7 */ /* 0x000ea400080010ff */
[----:B--2---:R-:W-:Y:S05]  /*2d80*/  @P0 EXIT ;  /* 0x000000000000094d */ /* 0x004fea0003800000 */
[----:B------:R-:W-:Y:S05]  /*2d90*/  BRA `(.L_x_55) ;  /* 0xfffffffc00ec7947 */ /* 0x000fea000383ffff */
.L_x_48:
[----:B------:R-:W-:Y:S05]  /*2da0*/  BRA.U UP4, `(.L_x_56) ;  /* 0x0000001104907547 */ /* 0x000fea000b800000 */
[----:B------:R-:W-:Y:S01]  /*2db0*/  UMOV UR6, 0x40 ;  /* 0x0000004000067882 */ /* 0x000fe20000000000 */
[----:B------:R-:W-:Y:S01]  /*2dc0*/  NOP ;  /* 0x0000000000007918 */ /* 0x000fe20000000000 */
[----:B------:R-:W-:Y:S01]  /*2dd0*/  ULEA UR6, UR37, UR6, 0x18 ;  /* 0x0000000625067291 */ /* 0x000fe2000f8ec0ff */
[----:B------:R-:W-:Y:S02]  /*2de0*/  UMOV UR7, 0x400 ;  /* 0x0000040000077882 */ /* 0x000fe40000000000 */
[----:B------:R-:W-:-:S06]  /*2df0*/  ULEA UR37, UR37, UR7, 0x18 ;  /* 0x0000000725257291 */ /* 0x000fcc000f8ec0ff */
[----:B------:R-:W1:Y:S02]  /*2e00*/  LDS.U8 R2, [UR6+0x1c] ;  /* 0x00001c06ff027984 */ /* 0x000e640008000000 */
[----:B-1----:R-:W-:-:S13]  /*2e10*/  ISETP.NE.AND P0, PT, R2, RZ, PT ;  /* 0x000000ff0200720c */ /* 0x002fda0003f05270 */
[----:B------:R-:W-:Y:S05]  /*2e20*/  @P0 BRA `(.L_x_57) ;  /* 0x0000000400080947 */ /* 0x000fea0003800000 */
[----:B------:R-:W-:Y:S02]  /*2e30*/  UISETP.NE.U32.AND UP0, UPT, UR5, 0x1, UPT ;  /* 0x000000010500788c */ /* 0x000fe4000bf05070 */
[----:B------:R-:W-:-:S07]  /*2e40*/  UIADD3 UR8, UPT, UPT, UR6, 0x8, URZ ;  /* 0x0000000806087890 */ /* 0x000fce000fffe0ff */
[----:B------:R-:W-:Y:S05]  /*2e50*/  BRA.U !UP0, `(.L_x_58) ;  /* 0x00000001089c7547 */ /* 0x000fea000b800000 */
[----:B------:R-:W-:Y:S01]  /*2e60*/  ELECT P0, URZ, PT ;  /* 0x0000000000ff782f */ /* 0x000fe20003800000 */
[----:B------:R-:W-:-:S12]  /*2e70*/  BSSY B0, `(.L_x_58) ;  /* 0x0000025000007945 */ /* 0x000fd80003800000 */
[----:B------:R-:W-:Y:S05]  /*2e80*/  @!P0 BRA `(.L_x_59) ;  /* 0x00000000008c8947 */ /* 0x000fea0003800000 */
[----:B------:R-:W-:-:S05]  /*2e90*/  UMOV UR7, 0x10 ;  /* 0x0000001000077882 */ /* 0x000fca0000000000 */
[----:B------:R-:W-:Y:S04]  /*2ea0*/  DEPBAR.LE SB1, 0x36 ;  /* 0x00009d800000791a */ /* 0x000fe80000000000 */
[----:B------:R-:W1:Y:S02]  /*2eb0*/  UTCATOMSWS.2CTA.FIND_AND_SET.ALIGN UP1, UR7, UR7 ;  /* 0x00000007000775e3 */ /* 0x000e640008220800 */
[----:B-1----:R-:W-:Y:S01]  /*2ec0*/  MOV R11, UR7 ;  /* 0x00000007000b7c02 */ /* 0x002fe20008000f00 */
[----:B------:R-:W-:Y:S06]  /*2ed0*/  BRA.U UP1, `(.L_x_60) ;  /* 0x0000000101187547 */ /* 0x000fec000b800000 */
.L_x_61:
[----:B------:R-:W-:Y:S05]  /*2ee0*/  NANOSLEEP 0x64 ;  /* 0x000000640000795d */ /* 0x000fea0003800000 */
[----:B------:R-:W-:-:S05]  /*2ef0*/  UMOV UR7, 0x10 ;  /* 0x0000001000077882 */ /* 0x000fca0000000000 */
[----:B------:R-:W-:Y:S04]  /*2f00*/  DEPBAR.LE SB1, 0x36 ;  /* 0x00009d800000791a */ /* 0x000fe80000000000 */
[----:B------:R-:W1:Y:S02]  /*2f10*/  UTCATOMSWS.2CTA.FIND_AND_SET.ALIGN UP1, UR7, UR7 ;  /* 0x00000007000775e3 */ /* 0x000e640008220800 */
[----:B-1----:R-:W-:Y:S01]  /*2f20*/  MOV R11, UR7 ;  /* 0x00000007000b7c02 */ /* 0x002fe20008000f00 */
[----:B------:R-:W-:Y:S05]  /*2f30*/  BRA.U !UP1, `(.L_x_61) ;  /* 0xfffffffd09e87547 */ /* 0x000fea000b83ffff */
.L_x_60:
[----:B------:R-:W1:Y:S01]  /*2f40*/  LDS R5, [UR6+0x10] ;  /* 0x00001006ff057984 */ /* 0x000e620008000800 */
[----:B------:R-:W-:Y:S01]  /*2f50*/  IMAD.U32 R3, RZ, RZ, UR37 ;  /* 0x00000025ff037e24 */ /* 0x000fe2000f8e00ff */
[----:B------:R-:W-:-:S03]  /*2f60*/  MOV R2, UR4 ;  /* 0x0000000400027c02 */ /* 0x000fc60008000f00 */
[----:B------:R-:W-:Y:S01]  /*2f70*/  VIADD R3, R3, 0x130 ;  /* 0x0000013003037836 */ /* 0x000fe20000000000 */
[----:B-1----:R-:W-:-:S04]  /*2f80*/  SHF.L.U32 R5, R5, 0x1f, RZ ;  /* 0x0000001f05057819 */ /* 0x002fc800000006ff */
[----:B------:R-:W1:Y:S02]  /*2f90*/  SYNCS.PHASECHK.TRANS64.TRYWAIT P0, [UR6+0x8], R5 ;  /* 0x00000805ff0075a7 */ /* 0x000e640008001106 */
[----:B-1----:R-:W-:Y:S05]  /*2fa0*/  @P0 BRA `(.L_x_62) ;  /* 0x0000000000080947 */ /* 0x002fea0003800000 */
[----:B------:R-:W1:Y:S02]  /*2fb0*/  SYNCS.PHASECHK.TRANS64.TRYWAIT P0, [UR6+0x8], R5 ;  /* 0x00000805ff0075a7 */ /* 0x000e640008001106 */
[----:B-1----:R-:W-:Y:S05]  /*2fc0*/  @!P0 BRA `(.L_x_63) ;  /* 0x000000b000f88947 */ /* 0x002fea0003800000 */
.L_x_62:
[----:B-1----:R-:W-:Y:S01]  /*2fd0*/  HFMA2 R4, -RZ, RZ, 0, 5.9604644775390625e-08 ;  /* 0x00000001ff047431 */ /* 0x002fe200000001ff */
[----:B------:R-:W-:Y:S01]  /*2fe0*/  UPRMT UR7, UR4, 0x654, UR8 ;  /* 0x0000065404077896 */ /* 0x000fe20008000008 */
[----:B------:R-:W-:Y:S01]  /*2ff0*/  IMAD.MOV.U32 R6, RZ, RZ, 0xffff ;  /* 0x0000ffffff067424 */ /* 0x000fe200078e00ff */
[----:B------:R-:W-:Y:S01]  /*3000*/  PRMT R2, R2, 0x654, R3 ;  /* 0x0000065402027816 */ /* 0x000fe20000000003 */
[----:B------:R-:W-:Y:S02]  /*3010*/  IMAD.MOV.U32 R5, RZ, RZ, 0x4 ;  /* 0x00000004ff057424 */ /* 0x000fe400078e00ff */
[----:B------:R-:W-:Y:S01]  /*3020*/  IMAD.SHL.U32 R9, R11, 0x20, RZ ;  /* 0x000000200b097824 */ /* 0x000fe200078e00ff */
[----:B------:R-:W-:Y:S02]  /*3030*/  MOV R3, UR7 ;  /* 0x0000000700037c02 */ /* 0x000fe40008000f00 */
[-C--:B------:R-:W-:Y:S01]  /*3040*/  SHF.L.U32 R7, R6, R11.reuse, RZ ;  /* 0x0000000b06077219 */ /* 0x080fe200000006ff */
[----:B------:R1:W-:Y:S01]  /*3050*/  SYNCS.ARRIVE.TRANS64.RED RZ, [UR7], R5 ;  /* 0x00000005ffff79a7 */ /* 0x0003e20008000407 */
[----:B------:R-:W-:Y:S01]  /*3060*/  SHF.L.U32 R6, R4, R11, RZ ;  /* 0x0000000b04067219 */ /* 0x000fe200000006ff */
[----:B------:R1:W-:Y:S04]  /*3070*/  STS [UR37+0x130], R9 ;  /* 0x00013009ff007988 */ /* 0x0003e80008000825 */
[----:B------:R1:W-:Y:S04]  /*3080*/  STAS [R2.64], R11 ;  /* 0x0000000b02007dbd */ /* 0x0003e8000c0008ff */
[----:B------:R1:W-:Y:S04]  /*3090*/  ATOMS.OR RZ, [UR6+0x14], R7 ;  /* 0x00001407ffff798c */ /* 0x0003e8000b000006 */
[----:B------:R1:W-:Y:S04]  /*30a0*/  ATOMS.OR RZ, [UR6+0x18], R6 ;  /* 0x00001806ffff798c */ /* 0x0003e8000b000006 */
[----:B------:R1:W-:Y:S02]  /*30b0*/  ATOMS.XOR RZ, [UR6+0x10], R4 ;  /* 0x00001004ffff798c */ /* 0x0003e4000b800006 */
.L_x_59:
[----:B------:R-:W-:Y:S05]  /*30c0*/  BSYNC B0 ;  /* 0x0000000000007941 */ /* 0x000fea0003800000 */
.L_x_58:
[----:B------:R-:W-:Y:S05]  /*30d0*/  BRA.U UP0, `(.L_x_64) ;  /* 0x00000001006c7547 */ /* 0x000fea000b800000 */
[----:B------:R-:W-:-:S03]  /*30e0*/  UMOV UR7, 0xffffffff ;  /* 0xffffffff00077882 */ /* 0x000fc60000000000 */
[----:B------:R-:W-:Y:S05]  /*30f0*/  BRA.DIV UR7, `(.L_x_65) ;  /* 0x000000b207c47947 */ /* 0x000fea000b800000 */
[----:B------:R-:W-:-:S13]  /*3100*/  ELECT P6, URZ, PT ;  /* 0x0000000000ff782f */ /* 0x000fda00038c0000 */
.L_x_151:
[----:B------:R-:W-:Y:S05]  /*3110*/  @!P6 BRA `(.L_x_64) ;  /* 0x00000000005ce947 */ /* 0x000fea0003800000 */
[----:B-1----:R-:W1:Y:S02]  /*3120*/  LDS R3, [UR6+0x10] ;  /* 0x00001006ff037984 */ /* 0x002e640008000800 */
[----:B-1----:R-:W-:-:S04]  /*3130*/  SHF.L.U32 R3, R3, 0x1f, RZ ;  /* 0x0000001f03037819 */ /* 0x002fc800000006ff */
[----:B------:R-:W1:Y:S02]  /*3140*/  SYNCS.PHASECHK.TRANS64.TRYWAIT P0, [UR6+0x8], R3 ;  /* 0x00000803ff0075a7 */ /* 0x000e640008001106 */
[----:B-1----:R-:W-:Y:S05]  /*3150*/  @P0 BRA `(.L_x_66) ;  /* 0x0000000000080947 */ /* 0x002fea0003800000 */
[----:B------:R-:W1:Y:S02]  /*3160*/  SYNCS.PHASECHK.TRANS64.TRYWAIT P0, [UR6+0x8], R3 ;  /* 0x00000803ff0075a7 */ /* 0x000e640008001106 */
[----:B-1----:R-:W-:Y:S05]  /*3170*/  @!P0 BRA `(.L_x_67) ;  /* 0x000000b000c48947 */ /* 0x002fea0003800000 */
.L_x_66:
[----:B------:R-:W2:Y:S01]  /*3180*/  LDS R5, [UR37+0x130] ;  /* 0x00013025ff057984 */ /* 0x000ea20008000800 */
[----:B-1----:R-:W-:Y:S02]  /*3190*/  HFMA2 R2, -RZ, RZ, 0, 5.9604644775390625e-08 ;  /* 0x00000001ff027431 */ /* 0x002fe400000001ff */
[----:B------:R-:W-:Y:S01]  /*31a0*/  IMAD.MOV.U32 R3, RZ, RZ, 0xffff ;  /* 0x0000ffffff037424 */ /* 0x000fe200078e00ff */
[----:B------:R-:W-:Y:S01]  /*31b0*/  UPRMT UR7, UR4, 0x654, UR8 ;  /* 0x0000065404077896 */ /* 0x000fe20008000008 */
[----:B--2---:R-:W-:-:S03]  /*31c0*/  IMAD.SHL.U32 R4, R5, 0x20, RZ ;  /* 0x0000002005047824 */ /* 0x004fc600078e00ff */
[-C--:B------:R-:W-:Y:S02]  /*31d0*/  SHF.L.U32 R3, R3, R5.reuse, RZ ;  /* 0x0000000503037219 */ /* 0x080fe400000006ff */
[----:B------:R-:W-:Y:S01]  /*31e0*/  SHF.L.U32 R5, R2, R5, RZ ;  /* 0x0000000502057219 */ /* 0x000fe200000006ff */
[----:B------:R2:W-:Y:S04]  /*31f0*/  STS [UR37+0x130], R4 ;  /* 0x00013004ff007988 */ /* 0x0005e80008000825 */
[----:B------:R2:W-:Y:S04]  /*3200*/  ATOMS.OR RZ, [UR6+0x14], R3 ;  /* 0x00001403ffff798c */ /* 0x0005e8000b000006 */
[----:B------:R2:W-:Y:S01]  /*3210*/  ATOMS.OR RZ, [UR6+0x18], R5 ;  /* 0x00001805ffff798c */ /* 0x0005e2000b000006 */
[----:B------:R-:W-:Y:S03]  /*3220*/  SYNCS.ARRIVE.TRANS64.RED.A1T0 RZ, [UR7], RZ ;  /* 0x000000ffffff79a7 */ /* 0x000fe60008100407 */
[----:B------:R2:W-:Y:S01]  /*3230*/  ATOMS.XOR RZ, [UR6+0x10], R2 ;  /* 0x00001002ffff798c */ /* 0x0005e2000b800006 */
[----:B------:R-:W-:Y:S05]  /*3240*/  BRA `(.L_x_64) ;  /* 0x0000000000107947 */ /* 0x000fea0003800000 */
.L_x_57:
[----:B------:R-:W-:-:S05]  /*3250*/  MOV R2, 0xffffffff ;  /* 0xffffffff00027802 */ /* 0x000fca0000000f00 */
[----:B------:R1:W-:Y:S02]  /*3260*/  STS [UR37+0x130], R2 ;  /* 0x00013002ff007988 */ /* 0x0003e40008000825 */
[----:B-1----:R-:W-:Y:S02]  /*3270*/  MOV R2, 0x3290 ;  /* 0x0000329000027802 */ /* 0x002fe40000000f00 */
[----:B-----5:R-:W-:Y:S05]  /*3280*/  CALL.REL.NOINC `($__internal_1_$__cuda_sm10x_tcgen05_guardrail_trap_phase_invalid_during_alloc) ;  /* 0x000000b800287944 */ /* 0x020fea0003c00000 */
.L_x_64:
[----:B------:R-:W-:Y:S05]  /*3290*/  WARPSYNC.ALL ;  /* 0x0000000000007948 */ /* 0x000fea0003800000 */
[----:B------:R-:W3:Y:S01]  /*32a0*/  S2UR UR7, SR_CgaCtaId ;  /* 0x00000000000779c3 */ /* 0x000ee20000008800 */
[----:B------:R-:W-:Y:S01]  /*32b0*/  UMOV UR6, 0x400 ;  /* 0x0000040000067882 */ /* 0x000fe20000000000 */
[----:B------:R-:W-:-:S06]  /*32c0*/  NOP ;  /* 0x0000000000007918 */ /* 0x000fcc0000000000 */
[----:B------:R-:W-:Y:S06]  /*32d0*/  BAR.ARV 0x6, 0xa0 ;  /* 0x0182800000007b1d */ /* 0x000fec0000002000 */
[----:B------:R-:W4:Y:S01]  /*32e0*/  LDCU UR8, c[0x0][0x38c] ;  /* 0x00007180ff0877ac */ /* 0x000f220008000800 */
[----:B------:R-:W-:Y:S01]  /*32f0*/  LOP3.LUT R0, R0, 0xffff, RZ, 0xc0, !PT ;  /* 0x0000ffff00007812 */ /* 0x000fe200078ec0ff */
[----:B-1----:R-:W-:Y:S01]  /*3300*/  IMAD.MOV.U32 R9, RZ, RZ, 0x1 ;  /* 0x00000001ff097424 */ /* 0x002fe200078e00ff */
[----:B------:R-:W-:Y:S01]  /*3310*/  LOP3.LUT R8, R8, 0xffff, RZ, 0xc0, !PT ;  /* 0x0000ffff08087812 */ /* 0x000fe200078ec0ff */
[----:B------:R-:W-:Y:S01]  /*3320*/  UMOV UR19, URZ ;  /* 0x000000ff00137c82 */ /* 0x000fe20008000000 */
[----:B------:R-:W-:Y:S01]  /*3330*/  R2UR UR11, R0 ;  /* 0x00000000000b72ca */ /* 0x000fe200000e0000 */
[----:B------:R-:W-:Y:S01]  /*3340*/  UMOV UR18, URZ ;  /* 0x000000ff00127c82 */ /* 0x000fe20008000000 */
[----:B------:R-:W-:Y:S01]  /*3350*/  R2UR UR12, R8 ;  /* 0x00000000080c72ca */ /* 0x000fe200000e0000 */
[----:B------:R-:W-:Y:S01]  /*3360*/  IMAD.MOV.U32 R8, RZ, RZ, RZ ;  /* 0x000000ffff087224 */ /* 0x000fe200078e00ff */
[----:B------:R-:W-:Y:S01]  /*3370*/  UMOV UR17, URZ ;  /* 0x000000ff00117c82 */ /* 0x000fe20008000000 */
[----:B---3--:R-:W-:-:S02]  /*3380*/  ULEA UR7, UR7, UR6, 0x18 ;  /* 0x0000000607077291 */ /* 0x008fc4000f8ec0ff */
[----:B------:R-:W-:Y:S02]  /*3390*/  UISETP.NE.AND UP2, UPT, UR5, URZ, UPT ;  /* 0x000000ff0500728c */ /* 0x000fe4000bf45270 */
[----:B------:R-:W-:Y:S02]  /*33a0*/  UIADD3 UR13, UPT, UPT, UR7, 0x10800, URZ ;  /* 0x00010800070d7890 */ /* 0x000fe4000fffe0ff */
[----:B------:R-:W-:Y:S02]  /*33b0*/  UIADD3 UR14, UPT, UPT, UR7, 0x24800, URZ ;  /* 0x00024800070e7890 */ /* 0x000fe4000fffe0ff */
[----:B----4-:R-:W-:Y:S01]  /*33c0*/  UIADD3 UR8, UPT, UPT, UR8, 0x3f, URZ ;  /* 0x0000003f08087890 */ /* 0x010fe2000fffe0ff */
[----:B--2---:R-:W1:Y:S01]  /*33d0*/  LDS R2, [UR7+0x130] ;  /* 0x00013007ff027984 */ /* 0x004e620008000800 */
[----:B------:R-:W-:Y:S02]  /*33e0*/  USHF.R.U32.HI UR13, URZ, 0x4, UR13 ;  /* 0x00000004ff0d7899 */ /* 0x000fe4000801160d */
[----:B------:R-:W-:-:S02]  /*33f0*/  USHF.R.S32.HI UR6, URZ, 0x1f, UR8 ;  /* 0x0000001fff067899 */ /* 0x000fc40008011408 */
[----:B------:R-:W-:Y:S02]  /*3400*/  USHF.R.U32.HI UR14, URZ, 0x4, UR14 ;  /* 0x00000004ff0e7899 */ /* 0x000fe4000801160e */
[----:B------:R-:W-:Y:S02]  /*3410*/  ULEA.HI UR6, UR6, UR8, URZ, 0x6 ;  /* 0x0000000806067291 */ /* 0x000fe4000f8f30ff */
[----:B------:R-:W-:Y:S02]  /*3420*/  ULOP3.LUT UR13, UR13, 0x3fff, URZ, 0xc0, !UPT ;  /* 0x00003fff0d0d7892 */ /* 0x000fe4000f8ec0ff */
[----:B------:R-:W-:Y:S02]  /*3430*/  USHF.R.S32.HI UR6, URZ, 0x6, UR6 ;  /* 0x00000006ff067899 */ /* 0x000fe40008011406 */
[----:B------:R-:W-:Y:S02]  /*3440*/  ULOP3.LUT UR14, UR14, 0x3fff, URZ, 0xc0, !UPT ;  /* 0x00003fff0e0e7892 */ /* 0x000fe4000f8ec0ff */
[----:B------:R-:W-:Y:S01]  /*3450*/  UISETP.LT.AND UP0, UPT, UR6, 0x1, UPT ;  /* 0x000000010600788c */ /* 0x000fe2000bf01270 */
[----:B------:R-:W-:Y:S01]  /*3460*/  UMOV UR28, 0x0 ;  /* 0x00000000001c7882 */ /* 0x000fe20000000000 */
[----:B------:R-:W-:Y:S01]  /*3470*/  UMOV UR29, 0x10400010 ;  /* 0x10400010001d7882 */ /* 0x000fe20000000000 */
[----:B------:R-:W-:-:S02]  /*3480*/  ULOP3.LUT UR13, UR13, 0x10000, URZ, 0xfc, !UPT ;  /* 0x000100000d0d7892 */ /* 0x000fc4000f8efcff */
[----:B------:R-:W-:Y:S02]  /*3490*/  ULOP3.LUT UR14, UR14, 0x10000, URZ, 0xfc, !UPT ;  /* 0x000100000e0e7892 */ /* 0x000fe4000f8efcff */
[----:B------:R-:W-:Y:S01]  /*34a0*/  USEL UR20, UR6, 0x1, !UP0 ;  /* 0x0000000106147887 */ /* 0x000fe2000c000000 */
[----:B------:R-:W-:Y:S01]  /*34b0*/  UMOV UR26, 0x0 ;  /* 0x00000000001a7882 */ /* 0x000fe20000000000 */
[----:B------:R-:W-:Y:S01]  /*34c0*/  UMOV UR27, 0x10400010 ;  /* 0x10400010001b7882 */ /* 0x000fe20000000000 */
[----:B------:R-:W-:Y:S01]  /*34d0*/  UMOV UR24, 0x0 ;  /* 0x0000000000187882 */ /* 0x000fe20000000000 */
[----:B------:R-:W-:Y:S01]  /*34e0*/  UMOV UR25, 0x10400010 ;  /* 0x1040001000197882 */ /* 0x000fe20000000000 */
[----:B------:R-:W-:Y:S01]  /*34f0*/  UMOV UR22, 0x0 ;  /* 0x0000000000167882 */ /* 0x000fe20000000000 */
[----:B------:R-:W-:Y:S01]  /*3500*/  UMOV UR23, 0x10400010 ;  /* 0x1040001000177882 */ /* 0x000fe20000000000 */
[----:B-1----:R-:W-:Y:S02]  /*3510*/  R2UR UR21, R2 ;  /* 0x00000000021572ca */ /* 0x002fe400000e0000 */
[----:B------:R-:W-:-:S13]  /*3520*/  CS2R R2, SRZ ;  /* 0x0000000000027805 */ /* 0x000fda000001ff00 */
.L_x_75:
[C---:B------:R-:W-:Y:S02]  /*3530*/  LEA R0, R8.reuse, UR7, 0x3 ;  /* 0x0000000708007c11 */ /* 0x040fe4000f8e18ff */
[----:B------:R-:W-:Y:S02]  /*3540*/  SHF.L.U32 R5, R3, 0x1f, RZ ;  /* 0x0000001f03057819 */ /* 0x000fe400000006ff */
[----:B------:R-:W-:Y:S02]  /*3550*/  LEA R4, R8, UR7, 0x4 ;  /* 0x0000000708047c11 */ /* 0x000fe4000f8e20ff */
[----:B------:R-:W1:Y:S02]  /*3560*/  SYNCS.PHASECHK.TRANS64.TRYWAIT P0, [R0+URZ+0xa0], R5 ;  /* 0x0000a005000075a7 */ /* 0x000e6400080011ff */
[----:B-1-34-:R-:W-:Y:S05]  /*3570*/  @!P0 BRA `(.L_x_68) ;  /* 0x000000ac00dc8947 */ /* 0x01afea0003800000 */
.L_x_152:
[----:B-1----:R-:W1:Y:S01]  /*3580*/  LDS.128 R4, [R4+0x110] ;  /* 0x0001100004047984 */ /* 0x002e620000000c00 */
[----:B------:R-:W-:Y:S02]  /*3590*/  VIADD R0, R0, 0xb0 ;  /* 0x000000b000007836 */ /* 0x000fe40000000000 */
[----:B------:R-:W-:Y:S01]  /*35a0*/  VIADD R8, R8, 0x1 ;  /* 0x0000000108087836 */ /* 0x000fe20000000000 */
[----:B------:R-:W-:Y:S01]  /*35b0*/  @!PT LDS RZ, [RZ] ;  /* 0x00000000fffff984 */ /* 0x000fe20000000800 */
[----:B------:R-:W-:Y:S01]  /*35c0*/  @!PT LDS RZ, [RZ] ;  /* 0x00000000fffff984 */ /* 0x000fe20000000800 */
[----:B------:R-:W-:Y:S01]  /*35d0*/  @!PT LDS RZ, [RZ] ;  /* 0x00000000fffff984 */ /* 0x000fe20000000800 */
[----:B------:R-:W-:Y:S01]  /*35e0*/  @!PT LDS RZ, [RZ] ;  /* 0x00000000fffff984 */ /* 0x000fe20000000800 */
[----:B------:R2:W-:Y:S06]  /*35f0*/  MEMBAR.ALL.CTA ;  /* 0x0000000000007992 */ /* 0x0005ec0000008000 */
[----:B--2---:R-:W2:Y:S01]  /*3600*/  FENCE.VIEW.ASYNC.S ;  /* 0x00000000000073c6 */ /* 0x004ea20000000000 */
[----:B------:R-:W-:-:S04]  /*3610*/  PRMT R0, RZ, 0x654, R0 ;  /* 0x00000654ff007816 */ /* 0x000fc80000000000 */
[----:B--2---:R2:W-:Y:S01]  /*3620*/  SYNCS.ARRIVE.TRANS64.RED.A1T0 RZ, [R0+URZ], RZ ;  /* 0x000000ff00ff79a7 */ /* 0x0045e200081004ff */
[----:B-1----:R-:W-:Y:S01]  /*3630*/  LOP3.LUT P1, RZ, R6, 0x1, RZ, 0xc0, !PT ;  /* 0x0000000106ff7812 */ /* 0x002fe2000782c0ff */
[----:B--2---:R-:W-:-:S12]  /*3640*/  BRA.U UP2, `(.L_x_69) ;  /* 0x0000000502087547 */ /* 0x004fd8000b800000 */
[----:B------:R-:W1:Y:S01]  /*3650*/  LDCU UR8, c[0x0][0x38c] ;  /* 0x00007180ff0877ac */ /* 0x000e620008000800 */
[----:B------:R-:W-:Y:S02]  /*3660*/  PLOP3.LUT P2, PT, PT, PT, PT, 0x80, 0x8 ;  /* 0x000000000008781c */ /* 0x000fe40003f4f070 */
[----:B------:R-:W-:Y:S01]  /*3670*/  SHF.L.U32 R5, R9, 0x1f, RZ ;  /* 0x0000001f09057819 */ /* 0x000fe200000006ff */
[----:B------:R-:W-:Y:S02]  /*3680*/  ULEA UR9, UR19, UR7, 0x3 ;  /* 0x0000000713097291 */ /* 0x000fe4000f8e18ff */
[----:B------:R-:W-:Y:S02]  /*3690*/  ULEA UR10, UR19, UR21, 0x8 ;  /* 0x00000015130a7291 */ /* 0x000fe4000f8e40ff */
[----:B-1----:R-:W-:-:S06]  /*36a0*/  UISETP.GE.AND UP0, UPT, UR8, 0x1, UPT ;  /* 0x000000010800788c */ /* 0x002fcc000bf06270 */
[----:B------:R-:W-:-:S05]  /*36b0*/  PLOP3.LUT P0, PT, PT, PT, UP0, 0x80, 0x8 ;  /* 0x000000000008781c */ /* 0x000fca0003f0f008 */
[----:B------:R-:W-:-:S08]  /*36c0*/  @UP0 ULEA UR8, UR18, UR7, 0x3 ;  /* 0x0000000712080291 */ /* 0x000fd0000f8e18ff */
[----:B------:R-:W-:-:S04]  /*36d0*/  @P0 SHF.L.U32 R0, R2, 0x1f, RZ ;  /* 0x0000001f02000819 */ /* 0x000fc800000006ff */
[----:B------:R1:W2:Y:S01]  /*36e0*/  @P0 SYNCS.PHASECHK.TRANS64.TRYWAIT P2, [UR8], R0 ;  /* 0x00000000ff0005a7 */ /* 0x0002a20008041108 */
[----:B------:R-:W3:Y:S02]  /*36f0*/  SYNCS.PHASECHK.TRANS64.TRYWAIT P0, [UR9+0xd0], R5 ;  /* 0x0000d005ff0075a7 */ /* 0x000ee40008001109 */
[----:B-123--:R-:W-:Y:S05]  /*3700*/  @!P0 BRA `(.L_x_70) ;  /* 0x000000ac008c8947 */ /* 0x00efea0003800000 */
.L_x_154:
[----:B------:R-:W-:Y:S01]  /*3710*/  UMOV UR16, UR17 ;  /* 0x0000001100107c82 */ /* 0x000fe20008000000 */
[----:B------:R-:W-:Y:S05]  /*3720*/  BRA.U !UP0, `(.L_x_71) ;  /* 0x0000000108c07547 */ /* 0x000fea000b800000 */
[----:B------:R-:W-:Y:S02]  /*3730*/  UIADD3 UR16, UPT, UPT, UR20, UR17, URZ ;  /* 0x0000001114107290 */ /* 0x000fe4000fffe0ff */
[----:B------:R-:W-:Y:S01]  /*3740*/  UPLOP3.LUT UP3, UPT, UPT, UPT, UPT, 0x40, 0x4 ;  /* 0x000000000004789c */ /* 0x000fe20003f6e870 */
[----:B------:R-:W-:Y:S01]  /*3750*/  UMOV UR15, UR6 ;  /* 0x00000006000f7c82 */ /* 0x000fe20008000000 */
[----:B------:R-:W-:-:S09]  /*3760*/  UMOV UR46, UR18 ;  /* 0x00000012002e7c82 */ /* 0x000fd20008000000 */
.L_x_74:
[----:B--2---:R-:W-:Y:S01]  /*3770*/  ULEA UR8, UR46, UR7, 0x3 ;  /* 0x000000072e087291 */ /* 0x004fe2000f8e18ff */
[----:B---3--:R-:W-:Y:S11]  /*3780*/  @P2 BRA `(.L_x_72) ;  /* 0x00000000000c2947 */ /* 0x008ff60003800000 */
[----:B-1----:R-:W-:Y:S04]  /*3790*/  SHF.L.U32 R5, R2, 0x1f, RZ ;  /* 0x0000001f02057819 */ /* 0x002fe800000006ff */
[----:B------:R-:W1:Y:S02]  /*37a0*/  SYNCS.PHASECHK.TRANS64.TRYWAIT P0, [UR8], R5 ;  /* 0x00000005ff0075a7 */ /* 0x000e640008001108 */
[----:B-1----:R-:W-:Y:S05]  /*37b0*/  @!P0 BRA `(.L_x_73) ;  /* 0x000000ac00788947 */ /* 0x002fea0003800000 */
.L_x_72:
[----:B------:R-:W-:Y:S01]  /*37c0*/  UISETP.NE.AND UP0, UPT, UR15, 0x1, UPT ;  /* 0x000000010f00788c */ /* 0x000fe2000bf05270 */
[----:B------:R-:W-:Y:S01]  /*37d0*/  PLOP3.LUT P2, PT, PT, PT, PT, 0x80, 0x8 ;  /* 0x000000000008781c */ /* 0x000fe20003f4f070 */
[----:B------:R-:W-:Y:S02]  /*37e0*/  UIADD3 UR18, UPT, UPT, UR46, 0x1, URZ ;  /* 0x000000012e127890 */ /* 0x000fe4000fffe0ff */
[----:B------:R-:W-:Y:S02]  /*37f0*/  ULEA UR32, UR46, UR14, 0xa ;  /* 0x0000000e2e207291 */ /* 0x000fe4000f8e50ff */
[----:B------:R-:W-:Y:S01]  /*3800*/  UISETP.NE.AND UP1, UPT, UR18, 0x5, UPT ;  /* 0x000000051200788c */ /* 0x000fe2000bf25270 */
[----:B------:R-:W-:Y:S01]  /*3810*/  PLOP3.LUT P0, PT, PT, PT, UP0, 0x80, 0x8 ;  /* 0x000000000008781c */ /* 0x000fe20003f0f008 */
[----:B------:R-:W-:Y:S02]  /*3820*/  UIADD3 UR44, UPT, UPT, UR32, 0x2, URZ ;  /* 0x00000002202c7890 */ /* 0x000fe4000fffe0ff */
[----:B------:R-:W-:Y:S02]  /*3830*/  USEL UR31, URZ, 0x1, UP1 ;  /* 0x00000001ff1f7887 */ /* 0x000fe40008800000 */
[----:B------:R-:W-:Y:S02]  /*3840*/  USEL UR18, UR18, URZ, UP1 ;  /* 0x000000ff12127287 */ /* 0x000fe40008800000 */
[----:B------:R-:W-:Y:S02]  /*3850*/  UIADD3 UR40, UPT, UPT, UR32, 0x4, URZ ;  /* 0x0000000420287890 */ /* 0x000fe4000fffe0ff */
[----:B------:R-:W-:Y:S01]  /*3860*/  @UP0 ULEA UR30, UR18, UR7, 0x3 ;  /* 0x00000007121e0291 */ /* 0x000fe2000f8e18ff */
[----:B------:R-:W-:Y:S01]  /*3870*/  LOP3.LUT R2, R2, UR31, RZ, 0x3c, !PT ;  /* 0x0000001f02027c12 */ /* 0x000fe2000f8e3cff */
[----:B------:R-:W-:Y:S02]  /*3880*/  UIADD3 UR36, UPT, UPT, UR32, 0x6, URZ ;  /* 0x0000000620247890 */ /* 0x000fe4000fffe0ff */
[----:B------:R-:W-:Y:S01]  /*3890*/  UIADD3 UR8, UPT, UPT, UR8, 0x28, URZ ;  /* 0x0000002808087890 */ /* 0x000fe2000fffe0ff */
[----:B-1----:R-:W-:Y:S01]  /*38a0*/  @P0 SHF.L.U32 R0, R2, 0x1f, RZ ;  /* 0x0000001f02000819 */ /* 0x002fe200000006ff */
[----:B------:R-:W-:Y:S02]  /*38b0*/  UIADD3 UR17, UPT, UPT, UR17, 0x1, URZ ;  /* 0x0000000111117890 */ /* 0x000fe4000fffe0ff */
[----:B------:R-:W-:Y:S01]  /*38c0*/  UIADD3 UR15, UPT, UPT, UR15, -0x1, URZ ;  /* 0xffffffff0f0f7890 */ /* 0x000fe2000fffe0ff */
[----:B------:R2:W3:Y:S01]  /*38d0*/  @P0 SYNCS.PHASECHK.TRANS64.TRYWAIT P2, [UR30], R0 ;  /* 0x00000000ff0005a7 */ /* 0x0004e2000804111e */
[----:B------:R-:W-:Y:S02]  /*38e0*/  ULEA UR30, UR46, UR13, 0xa ;  /* 0x0000000d2e1e7291 */ /* 0x000fe4000f8e50ff */
[----:B------:R-:W-:Y:S02]  /*38f0*/  UISETP.NE.AND UP0, UPT, UR17, UR16, UPT ;  /* 0x000000101100728c */ /* 0x000fe4000bf05270 */
[----:B------:R-:W-:Y:S02]  /*3900*/  UIADD3 UR42, UPT, UPT, UR30, 0x2, URZ ;  /* 0x000000021e2a7890 */ /* 0x000fe4000fffe0ff */
[----:B------:R-:W-:Y:S02]  /*3910*/  UIADD3 UR38, UPT, UPT, UR30, 0x4, URZ ;  /* 0x000000041e267890 */ /* 0x000fe4000fffe0ff */
[----:B------:R-:W-:Y:S01]  /*3920*/  UIADD3 UR34, UPT, UPT, UR30, 0x6, URZ ;  /* 0x000000061e227890 */ /* 0x000fe2000fffe0ff */
[----:B------:R-:W-:Y:S01]  /*3930*/  UMOV UR33, 0x40004040 ;  /* 0x4000404000217882 */ /* 0x000fe20000000000 */
[----:B------:R-:W-:Y:S01]  /*3940*/  UMOV UR31, 0x40004040 ;  /* 0x40004040001f7882 */ /* 0x000fe20000000000 */
[----:B------:R-:W-:Y:S01]  /*3950*/  UMOV UR45, 0x40004040 ;  /* 0x40004040002d7882 */ /* 0x000fe20000000000 */
[----:B------:R2:W-:Y:S01]  /*3960*/  UTCHMMA.2CTA gdesc[UR30], gdesc[UR32], tmem[UR10], tmem[UR28], idesc[UR29], UP3 ;  /* 0x00ff1c201e0075ea */ /* 0x0005e20009a0000a */
[----:B------:R-:W-:Y:S01]  /*3970*/  UPLOP3.LUT UP3, UPT, UPT, UPT, UPT, 0x80, 0x8 ;  /* 0x000000000008789c */ /* 0x000fe20003f6f070 */
[----:B------:R-:W-:Y:S01]  /*3980*/  UMOV UR43, 0x40004040 ;  /* 0x40004040002b7882 */ /* 0x000fe20000000000 */
[----:B------:R-:W-:Y:S01]  /*3990*/  UMOV UR41, 0x40004040 ;  /* 0x4000404000297882 */ /* 0x000fe20000000000 */
[----:B------:R2:W-:Y:S01]  /*39a0*/  UTCHMMA.2CTA gdesc[UR42], gdesc[UR44], tmem[UR10], tmem[UR26], idesc[UR27], UPT ;  /* 0x00ff1a2c2a0075ea */ /* 0x0005e2000ba0000a */
[----:B------:R-:W-:Y:S01]  /*39b0*/  UMOV UR39, 0x40004040 ;  /* 0x4000404000277882 */ /* 0x000fe20000000000 */
[----:B------:R-:W-:Y:S01]  /*39c0*/  UMOV UR37, 0x40004040 ;  /* 0x4000404000257882 */ /* 0x000fe20000000000 */
[----:B------:R-:W-:Y:S01]  /*39d0*/  UMOV UR35, 0x40004040 ;  /* 0x4000404000237882 */ /* 0x000fe20000000000 */
[----:B------:R2:W-:Y:S01]  /*39e0*/  UTCHMMA.2CTA gdesc[UR38], gdesc[UR40], tmem[UR10], tmem[UR24], idesc[UR25], UPT ;  /* 0x00ff1828260075ea */ /* 0x0005e2000ba0000a */
[----:B------:R2:W-:Y:S01]  /*39f0*/  UTCHMMA.2CTA gdesc[UR34], gdesc[UR36], tmem[UR10], tmem[UR22], idesc[UR23], UPT ;  /* 0x00ff1624220075ea */ /* 0x0005e2000ba0000a */
[----:B------:R2:W-:Y:S01]  /*3a00*/  UTCBAR.2CTA.MULTICAST [UR8], URZ, UR12 ;  /* 0x000000ff080073e9 */ /* 0x0005e2000820080c */
[----:B------:R-:W-:Y:S01]  /*3a10*/  UMOV UR46, UR18 ;  /* 0x00000012002e7c82 */ /* 0x000fe20008000000 */
[----:B------:R-:W-:Y:S05]  /*3a20*/  BRA.U UP0, `(.L_x_74) ;  /* 0xfffffffd00507547 */ /* 0x000fea000b83ffff */
.L_x_71:
[----:B------:R-:W-:Y:S01]  /*3a30*/  UIADD3 UR9, UPT, UPT, UR9, 0xc0, URZ ;  /* 0x000000c009097890 */ /* 0x000fe2000fffe0ff */
[----:B------:R-:W-:-:S08]  /*3a40*/  UMOV UR17, UR16 ;  /* 0x0000001000117c82 */ /* 0x000fd00008000000 */
[----:B------:R4:W-:Y:S01]  /*3a50*/  UTCBAR.2CTA.MULTICAST [UR9], URZ, UR11 ;  /* 0x000000ff090073e9 */ /* 0x0009e2000820080b */
[----:B------:R-:W-:Y:S02]  /*3a60*/  NOP ;  /* 0x0000000000007918 */ /* 0x000fe40000000000 */
.L_x_69:
[----:B------:R-:W-:Y:S01]  /*3a70*/  UIADD3 UR19, UPT, UPT, UR19, 0x1, URZ ;  /* 0x0000000113137890 */ /* 0x000fe2000fffe0ff */
[----:B------:R-:W-:-:S03]  /*3a80*/  ISETP.NE.AND P0, PT, R8, 0x2, PT ;  /* 0x000000020800780c */ /* 0x000fc60003f05270 */
[----:B------:R-:W-:Y:S01]  /*3a90*/  UISETP.NE.AND UP0, UPT, UR19, 0x2, UPT ;  /* 0x000000021300788c */ /* 0x000fe2000bf05270 */
[----:B-12---:R-:W-:Y:S02]  /*3aa0*/  SEL R0, RZ, 0x1, P0 ;  /* 0x00000001ff007807 */ /* 0x006fe40000000000 */
[----:B------:R-:W-:Y:S01]  /*3ab0*/  SEL R8, R8, RZ, P0 ;  /* 0x000000ff08087207 */ /* 0x000fe20000000000 */
[----:B------:R-:W-:Y:S01]  /*3ac0*/  USEL UR8, URZ, 0x1, UP0 ;  /* 0x00000001ff087887 */ /* 0x000fe20008000000 */
[----:B------:R-:W-:Y:S01]  /*3ad0*/  LOP3.LUT R3, R3, R0, RZ, 0x3c, !PT ;  /* 0x0000000003037212 */ /* 0x000fe200078e3cff */
[----:B------:R-:W-:-:S04]  /*3ae0*/  USEL UR19, UR19, URZ, UP0 ;  /* 0x000000ff13137287 */ /* 0x000fc80008000000 */
[----:B------:R-:W-:Y:S01]  /*3af0*/  LOP3.LUT R9, R9, UR8, RZ, 0x3c, !PT ;  /* 0x0000000809097c12 */ /* 0x000fe2000f8e3cff */
[----:B------:R-:W-:Y:S07]  /*3b00*/  @P1 BRA `(.L_x_75) ;  /* 0xfffffff800881947 */ /* 0x000fee000383ffff */
[----:B------:R-:W1:Y:S01]  /*3b10*/  S2UR UR6, SR_CgaCtaId ;  /* 0x00000000000679c3 */ /* 0x000e620000008800 */
[----:B------:R-:W-:Y:S01]  /*3b20*/  ELECT P0, URZ, PT ;  /* 0x0000000000ff782f */ /* 0x000fe20003800000 */
[----:B------:R-:W-:Y:S01]  /*3b30*/  HFMA2 R0, -RZ, RZ, 0, 5.9604644775390625e-08 ;  /* 0x00000001ff007431 */ /* 0x000fe200000001ff */
[----:B------:R-:W-:-:S05]  /*3b40*/  UMOV UR8, 0x40 ;  /* 0x0000004000087882 */ /* 0x000fca0000000000 */
[----:B------:R-:W-:Y:S01]  /*3b50*/  UVIRTCOUNT.DEALLOC.SMPOOL 0x80 ;  /* 0x000000800000784c */ /* 0x000fe20000000000 */
[----:B------:R-:W-:Y:S02]  /*3b60*/  UISETP.NE.AND UP0, UPT, UR5, URZ, UPT ;  /* 0x000000ff0500728c */ /* 0x000fe4000bf05270 */
[----:B-1----:R-:W-:-:S09]  /*3b70*/  ULEA UR6, UR6, UR8, 0x18 ;  /* 0x0000000806067291 */ /* 0x002fd2000f8ec0ff */
[----:B------:R1:W-:Y:S01]  /*3b80*/  @P0 STS.U8 [UR6+0x1c], R0 ;  /* 0x00001c00ff000988 */ /* 0x0003e20008000006 */
[----:B------:R-:W-:Y:S05]  /*3b90*/  BRA.U UP0, `(.L_x_76) ;  /* 0x0000000100587547 */ /* 0x000fea000b800000 */
[----:B------:R-:W-:Y:S01]  /*3ba0*/  UIADD3 UR8, UPT, UPT, UR7, 0xd0, URZ ;  /* 0x000000d007087890 */ /* 0x000fe2000fffe0ff */
[----:B------:R-:W-:-:S03]  /*3bb0*/  SHF.L.U32 R3, R9, 0x1f, RZ ;  /* 0x0000001f09037819 */ /* 0x000fc600000006ff */
[----:B------:R-:W-:-:S09]  /*3bc0*/  ULEA UR5, UR19, UR8, 0x3 ;  /* 0x0000000813057291 */ /* 0x000fd2000f8e18ff */
[----:B------:R-:W2:Y:S02]  /*3bd0*/  SYNCS.PHASECHK.TRANS64.TRYWAIT P0, [UR5], R3 ;  /* 0x00000003ff0075a7 */ /* 0x000ea40008001105 */
[----:B--2---:R-:W-:Y:S05]  /*3be0*/  @!P0 BRA `(.L_x_77) ;  /* 0x000000a800848947 */ /* 0x004fea0003800000 */
.L_x_157:
[----:B----4-:R-:W-:-:S04]  /*3bf0*/  UIADD3 UR9, UPT, UPT, UR19, 0x1, URZ ;  /* 0x0000000113097890 */ /* 0x010fc8000fffe0ff */
[----:B------:R-:W-:-:S04]  /*3c00*/  UISETP.NE.AND UP1, UPT, UR9, 0x2, UPT ;  /* 0x000000020900788c */ /* 0x000fc8000bf25270 */
[----:B------:R-:W-:Y:S02]  /*3c10*/  USEL UR5, URZ, 0x1, UP1 ;  /* 0x00000001ff057887 */ /* 0x000fe40008800000 */
[----:B------:R-:W-:-:S04]  /*3c20*/  USEL UR9, UR9, URZ, UP1 ;  /* 0x000000ff09097287 */ /* 0x000fc80008800000 */
[----:B------:R-:W-:Y:S01]  /*3c30*/  ULEA UR9, UR9, UR8, 0x3 ;  /* 0x0000000809097291 */ /* 0x000fe2000f8e18ff */
[----:B-1----:R-:W-:-:S04]  /*3c40*/  LOP3.LUT R3, R9, UR5, RZ, 0x3c, !PT ;  /* 0x0000000509037c12 */ /* 0x002fc8000f8e3cff */
[----:B------:R-:W-:Y:S01]  /*3c50*/  SHF.L.U32 R3, R3, 0x1f, RZ ;  /* 0x0000001f03037819 */ /* 0x000fe200000006ff */
[----:B------:R-:W-:-:S04]  /*3c60*/  IMAD.U32 R0, RZ, RZ, UR9 ;  /* 0x00000009ff007e24 */ /* 0x000fc8000f8e00ff */
[----:B------:R1:W2:Y:S03]  /*3c70*/  SYNCS.PHASECHK.TRANS64.TRYWAIT P0, [R0+URZ], R3 ;  /* 0x00000003000075a7 */ /* 0x0002a600080011ff */
[----:B--2---:R-:W-:Y:S05]  /*3c80*/  @!P0 NANOSLEEP.SYNCS 0x989680 ;  /* 0x009896800000895d */ /* 0x004fea0003900000 */
[----:B------:R-:W2:Y:S02]  /*3c90*/  @!P0 SYNCS.PHASECHK.TRANS64 P0, [R0+URZ], R3 ;  /* 0x00000003000085a7 */ /* 0x000ea400080010ff */
[----:B--2---:R-:W-:Y:S05]  /*3ca0*/  @P0 BRA `(.L_x_78) ;  /* 0x0000000000200947 */ /* 0x004fea0003800000 */
.L_x_79:
[----:B--2---:R2:W4:Y:S02]  /*3cb0*/  SYNCS.PHASECHK.TRANS64.TRYWAIT P0, [R0+URZ], R3 ;  /* 0x00000003000075a7 */ /* 0x00452400080011ff */
[----:B----4-:R-:W-:Y:S05]  /*3cc0*/  @!P0 NANOSLEEP.SYNCS 0x989680 ;  /* 0x009896800000895d */ /* 0x010fea0003900000 */
[----:B------:R-:W4:Y:S02]  /*3cd0*/  @!P0 SYNCS.PHASECHK.TRANS64 P0, [R0+URZ], R3 ;  /* 0x00000003000085a7 */ /* 0x000f2400080010ff */
[----:B----4-:R-:W-:Y:S05]  /*3ce0*/  @!P0 BRA `(.L_x_79) ;  /* 0xfffffffc00f08947 */ /* 0x010fea000383ffff */
[----:B------:R-:W-:Y:S05]  /*3cf0*/  BRA `(.L_x_78) ;  /* 0x00000000000c7947 */ /* 0x000fea0003800000 */
.L_x_76:
[----:B------:R-:W-:-:S04]  /*3d00*/  UIADD3 UR5, UPT, UPT, UR7, 0x100, URZ ;  /* 0x0000010007057890 */ /* 0x000fc8000fffe0ff */
[----:B------:R-:W-:-:S09]  /*3d10*/  UPRMT UR5, UR4, 0x654, UR5 ;  /* 0x0000065404057896 */ /* 0x000fd20008000005 */
[----:B------:R-:W-:Y:S03]  /*3d20*/  SYNCS.ARRIVE.TRANS64.RED.A1T0 RZ, [UR5], RZ ;  /* 0x000000ffffff79a7 */ /* 0x000fe60008100405 */
.L_x_78:
[----:B-12---:R-:W-:Y:S01]  /*3d30*/  SHF.L.U32 R3, RZ, 0x1f, RZ ;  /* 0x0000001fff037819 */ /* 0x006fe200000006ff */
[----:B------:R-:W-:Y:S01]  /*3d40*/  UIADD3 UR5, UPT, UPT, UR7, 0x100, URZ ;  /* 0x0000010007057890 */ /* 0x000fe2000fffe0ff */
[----:B------:R-:W-:Y:S02]  /*3d50*/  PLOP3.LUT P0, PT, PT, PT, UP0, 0x80, 0x8 ;  /* 0x000000000008781c */ /* 0x000fe40003f0f008 */
[----:B------:R-:W1:Y:S02]  /*3d60*/  SYNCS.PHASECHK.TRANS64.TRYWAIT P1, [UR7+0x100], R3 ;  /* 0x00010003ff0075a7 */ /* 0x000e640008021107 */
[----:B-1----:R-:W-:Y:S09]  /*3d70*/  @!P1 BRA `(.L_x_80) ;  /* 0x000000a800389947 */ /* 0x002ff20003800000 */
.L_x_159:
[----:B------:R-:W-:Y:S01]  /*3d80*/  @!UP0 UPRMT UR5, UR4, 0x654, UR5 ;  /* 0x0000065404058896 */ /* 0x000fe20008000005 */
[----:B------:R-:W-:Y:S02]  /*3d90*/  UMOV UR8, 0xffff ;  /* 0x0000ffff00087882 */ /* 0x000fe40000000000 */
[----:B------:R-:W-:-:S06]  /*3da0*/  UMOV UR4, 0x1 ;  /* 0x0000000100047882 */ /* 0x000fcc0000000000 */
[----:B------:R-:W-:Y:S01]  /*3db0*/  @!P0 SYNCS.ARRIVE.TRANS64.RED.A1T0 RZ, [UR5], RZ ;  /* 0x000000ffffff89a7 */ /* 0x000fe20008100405 */
[----:B------:R-:W-:Y:S01]  /*3dc0*/  NOP ;  /* 0x0000000000007918 */ /* 0x000fe20000000000 */
[----:B-1----:R-:W1:Y:S01]  /*3dd0*/  LDS R0, [UR6+0x14] ;  /* 0x00001406ff007984 */ /* 0x002e620008000800 */
[----:B------:R-:W-:-:S04]  /*3de0*/  ULOP3.LUT UR5, UR21, 0xffff, URZ, 0xc0, !UPT ;  /* 0x0000ffff15057892 */ /* 0x000fc8000f8ec0ff */
[----:B------:R-:W-:-:S04]  /*3df0*/  USHF.R.U32.HI UR5, URZ, 0x5, UR5 ;  /* 0x00000005ff057899 */ /* 0x000fc80008011605 */
[----:B------:R-:W-:Y:S02]  /*3e00*/  USHF.L.U32 UR8, UR8, UR5, URZ ;  /* 0x0000000508087299 */ /* 0x000fe400080006ff */
[----:B------:R-:W-:-:S04]  /*3e10*/  USHF.L.U32 UR4, UR4, UR5, URZ ;  /* 0x0000000504047299 */ /* 0x000fc800080006ff */
[----:B-1----:R-:W-:-:S04]  /*3e20*/  LOP3.LUT R0, R0, UR8, RZ, 0xc0, !PT ;  /* 0x0000000800007c12 */ /* 0x002fc8000f8ec0ff */
[----:B------:R-:W-:-:S13]  /*3e30*/  ISETP.NE.AND P0, PT, R0, UR8, PT ;  /* 0x0000000800007c0c */ /* 0x000fda000bf05270 */
[----:B------:R-:W-:Y:S05]  /*3e40*/  @P0 BRA `(.L_x_81) ;  /* 0x0000000000580947 */ /* 0x000fea0003800000 */
[----:B------:R-:W1:Y:S02]  /*3e50*/  LDS R0, [UR6+0x18] ;  /* 0x00001806ff007984 */ /* 0x000e640008000800 */
[----:B-1----:R-:W-:-:S04]  /*3e60*/  LOP3.LUT R0, R0, UR4, RZ, 0xc0, !PT ;  /* 0x0000000400007c12 */ /* 0x002fc8000f8ec0ff */
[----:B------:R-:W-:-:S13]  /*3e70*/  ISETP.NE.AND P0, PT, R0, UR4, PT ;  /* 0x0000000400007c0c */ /* 0x000fda000bf05270 */
[----:B------:R-:W-:Y:S05]  /*3e80*/  @P0 BRA `(.L_x_82) ;  /* 0x00000000003c0947 */ /* 0x000fea0003800000 */
[----:B------:R-:W1:Y:S01]  /*3e90*/  S2R R2, SR_LANEID ;  /* 0x0000000000027919 */ /* 0x000e620000000000 */
[----:B------:R-:W-:Y:S01]  /*3ea0*/  ULOP3.LUT UR8, URZ, UR8, URZ, 0x33, !UPT ;  /* 0x00000008ff087292 */ /* 0x000fe2000f8e33ff */
[----:B------:R-:W-:Y:S01]  /*3eb0*/  LOP3.LUT R4, RZ, UR4, RZ, 0x33, !PT ;  /* 0x00000004ff047c12 */ /* 0x000fe2000f8e33ff */
[----:B------:R-:W-:Y:S02]  /*3ec0*/  VOTEU.ANY UR7, UPT, PT ;  /* 0x0000000000077886 */ /* 0x000fe400038e0100 */
[----:B------:R-:W-:Y:S01]  /*3ed0*/  UFLO.U32 UR7, UR7 ;  /* 0x00000007000772bd */ /* 0x000fe200080e0000 */
[----:B------:R-:W2:Y:S01]  /*3ee0*/  REDUX UR4, R4 ;  /* 0x00000000040473c4 */ /* 0x000ea20000000000 */
[----:B------:R-:W-:-:S06]  /*3ef0*/  IMAD.U32 R0, RZ, RZ, UR8 ;  /* 0x00000008ff007e24 */ /* 0x000fcc000f8e00ff */
[----:B------:R1:W-:Y:S01]  /*3f00*/  UTCATOMSWS.AND URZ, UR8 ;  /* 0x0000000800ff79e3 */ /* 0x0003e20008000000 */
[----:B------:R-:W3:Y:S01]  /*3f10*/  REDUX UR5, R0 ;  /* 0x00000000000573c4 */ /* 0x000ee20000000000 */
[----:B-1----:R-:W-:Y:S01]  /*3f20*/  ISETP.EQ.U32.AND P0, PT, R2, UR7, PT ;  /* 0x0000000702007c0c */ /* 0x002fe2000bf02070 */
[----:B--2---:R-:W-:Y:S01]  /*3f30*/  IMAD.U32 R2, RZ, RZ, UR4 ;  /* 0x00000004ff027e24 */ /* 0x004fe2000f8e00ff */
[----:B---3--:R-:W-:-:S11]  /*3f40*/  MOV R3, UR5 ;  /* 0x0000000500037c02 */ /* 0x008fd60008000f00 */
[----:B------:R1:W-:Y:S04]  /*3f50*/  @P0 ATOMS.AND RZ, [UR6+0x14], R3 ;  /* 0x00001403ffff098c */ /* 0x0003e8000a800006 */
[----:B------:R1:W-:Y:S01]  /*3f60*/  @P0 ATOMS.AND RZ, [UR6+0x18], R2 ;  /* 0x00001802ffff098c */ /* 0x0003e2000a800006 */
[----:B------:R-:W-:Y:S05]  /*3f70*/  BRA `(.L_x_83) ;  /* 0x0000000000147947 */ /* 0x000fea0003800000 */
.L_x_82:
[----:B------:R-:W-:Y:S02]  /*3f80*/  MOV R2, 0x3fa0 ;  /* 0x00003fa000027802 */ /* 0x000fe40000000f00 */
[----:B---345:R-:W-:Y:S05]  /*3f90*/  CALL.REL.NOINC `($__internal_0_$__cuda_sm10x_tcgen05_guardrail_trap_col_being_dealloced_not_returned_by_alloc) ;  /* 0x000000a800d87944 */ /* 0x038fea0003c00000 */
[----:B------:R-:W-:Y:S05]  /*3fa0*/  BRA `(.L_x_83) ;  /* 0x0000000000087947 */ /* 0x000fea0003800000 */
.L_x_81:
[----:B------:R-:W-:Y:S02]  /*3fb0*/  MOV R2, 0x3fd0 ;  /* 0x00003fd000027802 */ /* 0x000fe40000000f00 */
[----:B---345:R-:W-:Y:S05]  /*3fc0*/  CALL.REL.NOINC `($__internal_2_$__cuda_sm10x_tcgen05_guardrail_trap_unallocated_columns_being_dealloced) ;  /* 0x000000a800e47944 */ /* 0x038fea0003c00000 */
.L_x_83:
[----:B------:R-:W-:Y:S01]  /*3fd0*/  NOP ;  /* 0x0000000000007918 */ /* 0x000fe20000000000 */
[----:B----4-:R-:W-:Y:S05]  /*3fe0*/  EXIT ;  /* 0x000000000000794d */ /* 0x010fea0003800000 */
.L_x_56:
[----:B------:R-:W-:-:S09]  /*3ff0*/  UISETP.NE.OR UP5, UPT, UR10, 0x3, UP5 ;  /* 0x000000030a00788c */ /* 0x000fd2000afa5670 */
[----:B------:R-:W-:Y:S05]  /*4000*/  BRA.U UP5, `(.L_x_84) ;  /* 0x0000001105147547 */ /* 0x000fea000b800000 */
[----:B------:R-:W1:Y:S01]  /*4010*/  LDC R0, c[0x0][0xb30] ;  /* 0x0002cc00ff007b82 */ /* 0x000e620000000800 */
[----:B------:R-:W2:Y:S01]  /*4020*/  LDCU.64 UR8, c[0x0][0x888] ;  /* 0x00011100ff0877ac */ /* 0x000ea20008000a00 */
[----:B------:R-:W-:Y:S02]  /*4030*/  HFMA2 R29, -RZ, RZ, 0, 0 ;  /* 0x00000000ff1d7431 */ /* 0x000fe400000001ff */
[----:B------:R-:W-:Y:S01]  /*4040*/  IMAD.MOV.U32 R31, RZ, RZ, 0x1 ;  /* 0x00000001ff1f7424 */ /* 0x000fe200078e00ff */
[----:B------:R-:W-:Y:S01]  /*4050*/  MOV R27, 0x4000 ;  /* 0x00004000001b7802 */ /* 0x000fe20000000f00 */
[----:B------:R-:W3:Y:S01]  /*4060*/  LDCU.64 UR4, c[0x0][0x890] ;  /* 0x00011200ff0477ac */ /* 0x000ee20008000a00 */
[----:B------:R-:W-:Y:S01]  /*4070*/  IMAD.MOV.U32 R30, RZ, RZ, RZ ;  /* 0x000000ffff1e7224 */ /* 0x000fe200078e00ff */
[----:B------:R-:W4:Y:S01]  /*4080*/  LDC R25, c[0x0][0x370] ;  /* 0x0000dc00ff197b82 */ /* 0x000f220000000800 */
[----:B------:R-:W-:Y:S01]  /*4090*/  UMOV UR7, 0x400 ;  /* 0x0000040000077882 */ /* 0x000fe20000000000 */
[----:B------:R-:W-:-:S02]  /*40a0*/  UPLOP3.LUT UP1, UPT, UPT, UPT, UPT, 0x40, 0x4 ;  /* 0x000000000004789c */ /* 0x000fc40003f2e870 */
[----:B------:R-:W-:-:S04]  /*40b0*/  ULEA UR7, UR37, UR7, 0x18 ;  /* 0x0000000725077291 */ /* 0x000fc8000f8ec0ff */
[----:B------:R-:W4:Y:S01]  /*40c0*/  LDC R2, c[0x0][0xb0c] ;  /* 0x0002c300ff027b82 */ /* 0x000f220000000800 */
[----:B------:R-:W-:Y:S02]  /*40d0*/  UIADD3 UR13, UPT, UPT, UR7, 0x68, URZ ;  /* 0x00000068070d7890 */ /* 0x000fe4000fffe0ff */
[----:B--2---:R-:W-:Y:S02]  /*40e0*/  UISETP.NE.U32.AND UP2, UPT, UR8, URZ, UPT ;  /* 0x000000ff0800728c */ /* 0x004fe4000bf45070 */
[----:B------:R-:W-:Y:S02]  /*40f0*/  UIADD3 UR33, UPT, UPT, UR7, 0x50, URZ ;  /* 0x0000005007217890 */ /* 0x000fe4000fffe0ff */
[----:B---3--:R-:W-:Y:S01]  /*4100*/  UISETP.NE.U32.AND UP3, UPT, UR4, URZ, UPT ;  /* 0x000000ff0400728c */ /* 0x008fe2000bf65070 */
[----:B------:R-:W2:Y:S01]  /*4110*/  LDC R24, c[0x0][0xb20] ;  /* 0x0002c800ff187b82 */ /* 0x000ea20000000800 */
[----:B-1----:R-:W-:Y:S01]  /*4120*/  ISETP.NE.AND P1, PT, R0, 0x1, PT ;  /* 0x000000010000780c */ /* 0x002fe20003f25270 */
[----:B------:R-:W-:-:S02]  /*4130*/  UISETP.NE.AND.EX UP2, UPT, UR9, URZ, UPT, UP2 ;  /* 0x000000ff0900728c */ /* 0x000fc4000bf45320 */
[----:B------:R-:W-:Y:S02]  /*4140*/  UIADD3 UR25, UPT, UPT, UR7, 0x58, URZ ;  /* 0x0000005807197890 */ /* 0x000fe4000fffe0ff */
[----:B------:R-:W-:Y:S02]  /*4150*/  UIADD3 UR17, UPT, UPT, UR7, 0x60, URZ ;  /* 0x0000006007117890 */ /* 0x000fe4000fffe0ff */
[----:B------:R-:W1:Y:S01]  /*4160*/  LDC.64 R32, c[0x0][0x348] ;  /* 0x0000d200ff207b82 */ /* 0x000e620000000a00 */
[----:B------:R-:W-:Y:S02]  /*4170*/  UPRMT UR13, UR37, 0x654, UR13 ;  /* 0x00000654250d7896 */ /* 0x000fe4000800000d */
[----:B------:R-:W-:-:S05]  /*4180*/  UISETP.NE.AND.EX UP3, UPT, UR5, URZ, UPT, UP3 ;  /* 0x000000ff0500728c */ /* 0x000fca000bf65330 */
[----:B------:R-:W3:Y:S08]  /*4190*/  LDC.64 R16, c[0x0][0xb10] ;  /* 0x0002c400ff107b82 */ /* 0x000ef00000000a00 */
[----:B------:R-:W1:Y:S08]  /*41a0*/  LDC.64 R6, c[0x0][0xb18] ;  /* 0x0002c600ff067b82 */ /* 0x000e700000000a00 */
[----:B------:R-:W1:Y:S08]  /*41b0*/  LDC.64 R4, c[0x0][0xb28] ;  /* 0x0002ca00ff047b82 */ /* 0x000e700000000a00 */
[----:B--2-4-:R-:W1:Y:S02]  /*41c0*/  LDC R26, c[0x0][0x374] ;  /* 0x0000dd00ff1a7b82 */ /* 0x014e640000000800 */
.L_x_95:
[C---:B------:R-:W-:Y:S02]  /*41d0*/  LEA R0, R30.reuse, UR7, 0x3 ;  /* 0x000000071e007c11 */ /* 0x040fe4000f8e18ff */
[----:B------:R-:W-:Y:S02]  /*41e0*/  SHF.L.U32 R3, R29, 0x1f, RZ ;  /* 0x0000001f1d037819 */ /* 0x000fe400000006ff */
[----:B------:R-:W-:Y:S02]  /*41f0*/  LEA R20, R30, UR7, 0x4 ;  /* 0x000000071e147c11 */ /* 0x000fe4000f8e20ff */
[----:B--2---:R-:W2:Y:S02]  /*4200*/  SYNCS.PHASECHK.TRANS64.TRYWAIT P0, [R0+URZ+0xa0], R3 ;  /* 0x0000a003000075a7 */ /* 0x004ea400080011ff */
[----:B--2---:R-:W-:Y:S05]  /*4210*/  @!P0 BRA `(.L_x_85) ;  /* 0x000000a400288947 */ /* 0x004fea0003800000 */
.L_x_160:
[----:B------:R-:W-:Y:S01]  /*4220*/  ISETP.GE.AND P0, PT, R122, 0x1, PT ;  /* 0x000000017a00780c */ /* 0x000fe20003f06270 */
[----:B------:R-:W4:Y:S01]  /*4230*/  LDS.128 R20, [R20+0x110] ;  /* 0x0001100014147984 */ /* 0x000f220000000c00 */
[----:B--2---:R-:W-:Y:S01]  /*4240*/  VIADD R0, R0, 0xb0 ;  /* 0x000000b000007836 */ /* 0x004fe20000000000 */
[----:B------:R-:W-:Y:S01]  /*4250*/  @!PT LDS RZ, [RZ] ;  /* 0x00000000fffff984 */ /* 0x000fe20000000800 */
[----:B------:R-:W-:Y:S01]  /*4260*/  @!PT LDS RZ, [RZ] ;  /* 0x00000000fffff984 */ /* 0x000fe20000000800 */
[----:B------:R-:W-:Y:S01]  /*4270*/  @!PT LDS RZ, [RZ] ;  /* 0x00000000fffff984 */ /* 0x000fe20000000800 */
[----:B------:R-:W-:Y:S01]  /*4280*/  @!PT LDS RZ, [RZ] ;  /* 0x00000000fffff984 */ /* 0x000fe20000000800 */
[----:B------:R2:W-:Y:S06]  /*4290*/  MEMBAR.ALL.CTA ;  /* 0x0000000000007992 */ /* 0x0005ec0000008000 */
[----:B--2---:R-:W2:Y:S01]  /*42a0*/  FENCE.VIEW.ASYNC.S ;  /* 0x00000000000073c6 */ /* 0x004ea20000000000 */
[----:B------:R-:W-:Y:S04]  /*42b0*/  PRMT R0, RZ, 0x654, R0 ;  /* 0x00000654ff007816 */ /* 0x000fe80000000000 */
[----:B--2---:R2:W-:Y:S01]  /*42c0*/  SYNCS.ARRIVE.TRANS64.RED.A1T0 RZ, [R0+URZ], RZ ;  /* 0x000000ff00ff79a7 */ /* 0x0045e200081004ff */
[----:B----4-:R-:W-:Y:S11]  /*42d0*/  LOP3.LUT P3, RZ, R22, 0x1, RZ, 0xc0, !PT ;  /* 0x0000000116ff7812 */ /* 0x010ff6000786c0ff */
[----:B------:R-:W-:Y:S02]  /*42e0*/  @!UPT UIADD3 URZ, UPT, UPT, URZ, URZ, URZ ;  /* 0x000000fffffff290 */ /* 0x000fe4000fffe0ff */
[----:B------:R-:W-:Y:S02]  /*42f0*/  @P3 MOV R13, R20 ;  /* 0x00000014000d3202 */ /* 0x000fe40000000f00 */
[----:B------:R-:W-:Y:S01]  /*4300*/  @P3 LOP3.LUT R8, R21, 0xffff, RZ, 0xc0, !PT ;  /* 0x0000ffff15083812 */ /* 0x000fe200078ec0ff */
[----:B--2---:R-:W-:Y:S06]  /*4310*/  @!P0 BRA `(.L_x_86) ;  /* 0x0000000000a48947 */ /* 0x004fec0003800000 */
[----:B-1----:R-:W-:Y:S01]  /*4320*/  IMAD.HI.U32 R35, R26, R7, RZ ;  /* 0x000000071a237227 */ /* 0x002fe200078e00ff */
[----:B------:R-:W-:Y:S02]  /*4330*/  ISETP.NE.AND P0, PT, R6, 0x1, PT ;  /* 0x000000010600780c */ /* 0x000fe40003f05270 */
[----:B------:R-:W-:Y:S01]  /*4340*/  ISETP.NE.AND P2, PT, R122, 0x1, PT ;  /* 0x000000017a00780c */ /* 0x000fe20003f45270 */
[----:B---3--:R-:W-:Y:S01]  /*4350*/  IMAD.HI.U32 R34, R25, R16, RZ ;  /* 0x0000001019227227 */ /* 0x008fe200078e00ff */
[----:B------:R-:W-:Y:S02]  /*4360*/  SHF.R.U32.HI R35, RZ, R24, R35 ;  /* 0x00000018ff237219 */ /* 0x000fe40000011623 */
[----:B------:R-:W-:Y:S01]  /*4370*/  ISETP.NE.AND P4, PT, R2, 0x1, PT ;  /* 0x000000010200780c */ /* 0x000fe20003f85270 */
[----:B------:R-:W-:Y:S01]  /*4380*/  IMAD.HI.U32 R36, R13, R16, RZ ;  /* 0x000000100d247227 */ /* 0x000fe200078e00ff */
[----:B------:R-:W-:Y:S02]  /*4390*/  SHF.R.U32.HI R34, RZ, R17, R34 ;  /* 0x00000011ff227219 */ /* 0x000fe40000011622 */
[----:B------:R-:W-:Y:S01]  /*43a0*/  SEL R3, R26, R35, !P0 ;  /* 0x000000231a037207 */ /* 0x000fe20004000000 */
[C---:B------:R-:W-:Y:S01]  /*43b0*/  IMAD.HI.U32 R35, R8.reuse, R7, RZ ;  /* 0x0000000708237227 */ /* 0x040fe200078e00ff */
[----:B------:R-:W-:Y:S02]  /*43c0*/  SEL R11, R25, R34, !P4 ;  /* 0x00000022190b7207 */ /* 0x000fe40006000000 */
[----:B------:R-:W-:Y:S01]  /*43d0*/  SHF.R.U32.HI R36, RZ, R17, R36 ;  /* 0x00000011ff247219 */ /* 0x000fe20000011624 */
[----:B------:R-:W-:Y:S01]  /*43e0*/  IMAD.HI.U32 R38, R3, R4, RZ ;  /* 0x0000000403267227 */ /* 0x000fe200078e00ff */
[----:B------:R-:W-:Y:S03]  /*43f0*/  SHF.R.U32.HI R35, RZ, R24, R35 ;  /* 0x00000018ff237219 */ /* 0x000fe60000011623 */
[----:B------:R-:W-:Y:S01]  /*4400*/  IMAD.HI.U32 R34, R11, R4, RZ ;  /* 0x000000040b227227 */ /* 0x000fe200078e00ff */
[----:B------:R-:W-:Y:S02]  /*4410*/  @P2 SHF.R.U32.HI R3, RZ, R5, R38 ;  /* 0x00000005ff032219 */ /* 0x000fe40000011626 */
[----:B------:R-:W-:Y:S02]  /*4420*/  SEL R9, R8, R35, !P0 ;  /* 0x0000002308097207 */ /* 0x000fe40004000000 */
[----:B------:R-:W-:Y:S01]  /*4430*/  @P2 SHF.R.U32.HI R11, RZ, R5, R34 ;  /* 0x00000005ff0b2219 */ /* 0x000fe20000011622 */
[C---:B------:R-:W-:Y:S01]  /*4440*/  IMAD R10, R122.reuse, R3, RZ ;  /* 0x000000037a0a7224 */ /* 0x040fe200078e02ff */
[----:B------:R-:W-:Y:S01]  /*4450*/  SEL R3, R13, R36, !P4 ;  /* 0x000000240d037207 */ /* 0x000fe20006000000 */
[C---:B------:R-:W-:Y:S03]  /*4460*/  IMAD.HI.U32 R14, R9.reuse, R4, RZ ;  /* 0x00000004090e7227 */ /* 0x040fe600078e00ff */
[----:B------:R-:W-:Y:S01]  /*4470*/  ISETP.GE.AND P0, PT, R9, R10, PT ;  /* 0x0000000a0900720c */ /* 0x000fe20003f06270 */
[C---:B------:R-:W-:Y:S01]  /*4480*/  IMAD R12, R122.reuse, R11, RZ ;  /* 0x0000000b7a0c7224 */ /* 0x040fe200078e02ff */
[-C--:B------:R-:W-:Y:S04]  /*4490*/  SHF.R.U32.HI R14, RZ, R5.reuse, R14 ;  /* 0x00000005ff0e7219 */ /* 0x080fe8000001160e */
[----:B------:R-:W-:Y:S02]  /*44a0*/  ISETP.GE.OR P0, PT, R3, R12, P0 ;  /* 0x0000000c0300720c */ /* 0x000fe40000706670 */
[----:B------:R-:W-:Y:S05]  /*44b0*/  SEL R15, R9, R14, !P2 ;  /* 0x0000000e090f7207 */ /* 0x000fea0005000000 */
[----:B------:R-:W-:Y:S04]  /*44c0*/  IMAD.MOV R14, RZ, RZ, -R15 ;  /* 0x000000ffff0e7224 */ /* 0x000fe800078e0a0f */
[----:B------:R-:W-:Y:S02]  /*44d0*/  IMAD R14, R122, R14, R9 ;  /* 0x0000000e7a0e7224 */ /* 0x000fe400078e0209 */
[C---:B------:R-:W-:Y:S05]  /*44e0*/  @!P0 IMAD.HI.U32 R10, R3.reuse, R4, RZ ;  /* 0x00000004030a8227 */ /* 0x040fea00078e00ff */
[----:B------:R-:W-:Y:S04]  /*44f0*/  @!P0 SHF.R.U32.HI R10, RZ, R5, R10 ;  /* 0x00000005ff0a8219 */ /* 0x000fe8000001160a */
[----:B------:R-:W-:Y:S01]  /*4500*/  @!P0 SEL R0, R3, R10, !P2 ;  /* 0x0000000a03008207 */ /* 0x000fe20005000000 */
[----:B------:R-:W-:Y:S03]  /*4510*/  IMAD.MOV R10, RZ, RZ, -R3 ;  /* 0x000000ffff0a7224 */ /* 0x000fe600078e0a03 */
[----:B------:R-:W-:Y:S01]  /*4520*/  @!P0 IADD3 R15, PT, PT, R15, -R0, RZ ;  /* 0x800000000f0f8210 */ /* 0x000fe20007ffe0ff */
[----:B------:R-:W-:Y:S01]  /*4530*/  @!P0 IMAD R0, R11, R14, R0 ;  /* 0x0000000e0b008224 */ /* 0x000fe200078e0200 */
[----:B------:R-:W-:Y:S01]  /*4540*/  IADD3 R11, PT, PT, -R9, RZ, RZ ;  /* 0x000000ff090b7210 */ /* 0x000fe20007ffe1ff */
[----:B------:R-:W-:Y:S02]  /*4550*/  IMAD R13, R2, R10, R13 ;  /* 0x0000000a020d7224 */ /* 0x000fe400078e020d */
[----:B------:R-:W-:Y:S02]  /*4560*/  @!P0 IMAD R9, R15, R122, R3 ;  /* 0x0000007a0f098224 */ /* 0x000fe400078e0203 */
[----:B------:R-:W-:Y:S02]  /*4570*/  @!P0 IMAD.MOV.U32 R3, RZ, RZ, R0 ;  /* 0x000000ffff038224 */ /* 0x000fe400078e0000 */
[----:B------:R-:W-:Y:S02]  /*4580*/  IMAD R8, R6, R11, R8 ;  /* 0x0000000b06087224 */ /* 0x000fe400078e0208 */
[----:B------:R-:W-:Y:S02]  /*4590*/  IMAD R13, R3, R2, R13 ;  /* 0x00000002030d7224 */ /* 0x000fe400078e020d */
[----:B------:R-:W-:Y:S02]  /*45a0*/  IMAD R8, R9, R6, R8 ;  /* 0x0000000609087224 */ /* 0x000fe400078e0208 */
.L_x_86:
[----:B------:R-:W-:Y:S05]  /*45b0*/  BRA.U UP1, `(.L_x_87) ;  /* 0x0000000101107547 */ /* 0x000fea000b800000 */
[----:B------:R-:W-:Y:S04]  /*45c0*/  MOV R0, UR6 ;  /* 0x0000000600007c02 */ /* 0x000fe80008000f00 */
[----:B------:R-:W-:Y:S04]  /*45d0*/  SHF.L.U32 R3, R0, 0x1f, RZ ;  /* 0x0000001f00037819 */ /* 0x000fe800000006ff */
[----:B------:R-:W2:Y:S02]  /*45e0*/  SYNCS.PHASECHK.TRANS64.TRYWAIT P0, [UR7+0x98], R3 ;  /* 0x00009803ff0075a7 */ /* 0x000ea40008001107 */
[----:B--2---:R-:W-:Y:S05]  /*45f0*/  @!P0 BRA `(.L_x_88) ;  /* 0x000000a000448947 */ /* 0x004fea0003800000 */
.L_x_87:
[----:B------:R-:W-:Y:S02]  /*4600*/  R2UR UR35, R19 ;  /* 0x00000000132372ca */ /* 0x000fe400000e0000 */
[----:B------:R-:W-:Y:S02]  /*4610*/  R2UR UR34, R18 ;  /* 0x00000000122272ca */ /* 0x000fe400000e0000 */
[----:B------:R-:W-:Y:S02]  /*4620*/  ISETP.NE.U32.AND P2, PT, RZ, UR4, PT ;  /* 0x00000004ff007c0c */ /* 0x000fe4000bf45070 */
[----:B------:R-:W-:Y:S02]  /*4630*/  SHF.L.U32 R12, R31, 0x1f, RZ ;  /* 0x0000001f1f0c7819 */ /* 0x000fe400000006ff */
[----:B------:R-:W-:Y:S05]  /*4640*/  ISETP.NE.AND.EX P2, PT, RZ, UR5, PT, P2 ;  /* 0x00000005ff007c0c */ /* 0x000fea000bf45320 */
[----:B------:R-:W-:Y:S02]  /*4650*/  USHF.L.U32 UR35, UR35, 0x7, URZ ;  /* 0x0000000723237899 */ /* 0x000fe400080006ff */
[----:B------:R-:W-:Y:S01]  /*4660*/  USHF.L.U32 UR34, UR34, 0x8, URZ ;  /* 0x0000000822227899 */ /* 0x000fe200080006ff */
[----:B------:R-:W-:Y:S11]  /*4670*/  BRA.U !UP3, `(.L_x_89) ;  /* 0x000000010b347547 */ /* 0x000ff6000b800000 */
[----:B------:R-:W-:Y:S01]  /*4680*/  UPLOP3.LUT UP0, UPT, UPT, UPT, UP2, 0x80, 0x8 ;  /* 0x000000000008789c */ /* 0x000fe20003f0f020 */
[----:B--2---:R-:W-:Y:S02]  /*4690*/  HFMA2 R0, -RZ, RZ, 0, 5.9604644775390625e-08 ;  /* 0x00000001ff007431 */ /* 0x004fe400000001ff */
[----:B------:R-:W-:Y:S03]  /*46a0*/  IMAD.MOV.U32 R174, RZ, RZ, 0x1 ;  /* 0x00000001ffae7424 */ /* 0x000fe600078e00ff */
[----:B------:R-:W-:Y:S05]  /*46b0*/  PLOP3.LUT P0, PT, PT, PT, UP0, 0x80, 0x8 ;  /* 0x000000000008781c */ /* 0x000fea0003f0f008 */
[----:B------:R-:W2:Y:S01]  /*46c0*/  @UP0 LDCU.64 UR10, c[0x0][0x888] ;  /* 0x00011100ff0a07ac */ /* 0x000ea20008000a00 */
[----:B------:R-:W-:Y:S07]  /*46d0*/  @UP0 UIMAD UR8, UR36, UR4, URZ ;  /* 0x00000004240802a4 */ /* 0x000fee000f8e02ff */
[----:B------:R-:W-:Y:S01]  /*46e0*/  @!P0 PRMT R174, R0, 0x7610, R174 ;  /* 0x0000761000ae8816 */ /* 0x000fe200000000ae */
[----:B--2---:R-:W-:Y:S03]  /*46f0*/  @UP0 UIMAD.WIDE UR10, UR8, 0x4, UR10 ;  /* 0x00000004080a08a5 */ /* 0x004fe6000f8e020a */
[----:B------:R-:W2:Y:S03]  /*4700*/  @!UP0 LDCU UR8, c[0x0][0x880] ;  /* 0x00011000ff0887ac */ /* 0x000ea60008000800 */
[----:B------:R-:W-:Y:S01]  /*4710*/  IMAD.U32 R10, RZ, RZ, UR10 ;  /* 0x0000000aff0a7e24 */ /* 0x000fe2000f8e00ff */
[----:B------:R-:W-:Y:S05]  /*4720*/  MOV R11, UR11 ;  /* 0x0000000b000b7c02 */ /* 0x000fea0008000f00 */
[----:B-----5:R4:W5:Y:S02]  /*4730*/  @P0 LDG.E R138, desc[UR38][R10.64] ;  /* 0x000000260a8a0981 */ /* 0x020964000c1e1900 */
[----:B--2-4-:R-:W-:Y:S07]  /*4740*/  @!P0 IMAD.U32 R138, RZ, RZ, UR8 ;  /* 0x00000008ff8a8e24 */ /* 0x014fee000f8e00ff */
.L_x_89:
[----:B-----5:R-:W-:Y:S01]  /*4750*/  @!P2 FSETP.EQ.AND P0, PT, R138, RZ, PT ;  /* 0x000000ff8a00a20b */ /* 0x020fe20003f02000 */
[----:B------:R-:W-:Y:S01]  /*4760*/  @!UPT UIADD3 URZ, UPT, UPT, URZ, URZ, URZ ;  /* 0x000000fffffff290 */ /* 0x000fe2000fffe0ff */
[----:B------:R-:W-:Y:S11]  /*4770*/  @!P2 BRA `(.L_x_90) ;  /* 0x000000000014a947 */ /* 0x000ff60003800000 */
[----:B------:R-:W-:Y:S02]  /*4780*/  LOP3.LUT P2, RZ, R174, 0xff, RZ, 0xc0, !PT ;  /* 0x000000ffaeff7812 */ /* 0x000fe4000784c0ff */
[----:B------:R-:W-:Y:S04]  /*4790*/  PLOP3.LUT P0, PT, PT, PT, UP0, 0x80, 0x8 ;  /* 0x000000000008781c */ /* 0x000fe80003f0f008 */
[----:B------:R-:W-:Y:S07]  /*47a0*/  PLOP3.LUT P0, PT, P0, PT, PT, 0x8, 0x80 ;  /* 0x000000000080781c */ /* 0x000fee000070e170 */
[----:B------:R-:W-:Y:S11]  /*47b0*/  @P2 FSETP.EQ.AND P0, PT, R138, RZ, PT ;  /* 0x000000ff8a00220b */ /* 0x000ff60003f02000 */
[----:B------:R-:W-:Y:S02]  /*47c0*/  @!UPT UIADD3 URZ, UPT, UPT, URZ, URZ, URZ ;  /* 0x000000fffffff290 */ /* 0x000fe4000fffe0ff */
.L_x_90:
[----:B------:R-:W4:Y:S01]  /*47d0*/  SYNCS.PHASECHK.TRANS64.TRYWAIT P2, [UR7+0x70], R12 ;  /* 0x0000700cff0075a7 */ /* 0x000f220008041107 */
[----:B------:R-:W-:Y:S04]  /*47e0*/  ELECT P4, URZ, PT ;  /* 0x0000000000ff782f */ /* 0x000fe80003880000 */
[----:B------:R-:W-:Y:S11]  /*47f0*/  PLOP3.LUT P4, PT, P0, P4, PT, 0xf2, 0x2f ;  /* 0x00000000002f781c */ /* 0x000ff60000789e72 */
[----:B------:R-:W-:Y:S02]  /*4800*/  @!UPT UIADD3 URZ, UPT, UPT, URZ, URZ, URZ ;  /* 0x000000fffffff290 */ /* 0x000fe4000fffe0ff */
[----:B-1----:R-:W-:Y:S05]  /*4810*/  @!P4 IADD3 R9, P0, PT, R32, 0x580, RZ ;  /* 0x000005802009c810 */ /* 0x002fea0007f1e0ff */
[----:B--2---:R-:W-:Y:S01]  /*4820*/  @!P4 IMAD.X R0, RZ, RZ, R33, P0 ;  /* 0x000000ffff00c224 */ /* 0x004fe200000e0621 */
[----:B----4-:R-:W-:Y:S07]  /*4830*/  @!P2 BRA `(.L_x_91) ;  /* 0x0000009c00cca947 */ /* 0x010fee0003800000 */
.L_x_163:
[----:B------:R-:W-:Y:S01]  /*4840*/  @!P4 R2UR UR8, R0 ;  /* 0x000000000008c2ca */ /* 0x000fe200000e0000 */
[----:B------:R-:W-:Y:S01]  /*4850*/  VOTEU.ALL UP1, P4 ;  /* 0x0000000000ff7886 */ /* 0x000fe20002020000 */
[----:B------:R-:W-:Y:S01]  /*4860*/  @!P4 R2UR UR9, R9 ;  /* 0x000000000909c2ca */ /* 0x000fe200000e0000 */
[----:B------:R-:W-:Y:S01]  /*4870*/  @!P4 IMAD.MOV.U32 R0, RZ, RZ, 0x4000 ;  /* 0x00004000ff00c424 */ /* 0x000fe200078e00ff */
[----:B------:R-:W-:Y:S01]  /*4880*/  UMOV UR10, 0x0 ;  /* 0x00000000000a7882 */ /* 0x000fe20000000000 */
[----:B------:R-:W-:Y:S01]  /*4890*/  UMOV UR11, 0x10000000 ;  /* 0x10000000000b7882 */ /* 0x000fe20000000000 */
[----:B------:R-:W-:Y:S01]  /*48a0*/  @!UP1 UIADD3 UR32, UPT, UPT, UR7, 0x400, URZ ;  /* 0x0000040007209890 */ /* 0x000fe2000fffe0ff */
[----:B------:R-:W-:Y:S01]  /*48b0*/  @!P4 IADD3 R9, P0, PT, R32, 0x580, RZ ;  /* 0x000005802009c810 */ /* 0x000fe20007f1e0ff */
[----:B------:R-:W-:Y:S05]  /*48c0*/  VOTEU.ALL UP1, P4 ;  /* 0x0000000000ff7886 */ /* 0x000fea0002020000 */
[----:B------:R-:W-:Y:S01]  /*48d0*/  IMAD.U32 R11, RZ, RZ, UR8 ;  /* 0x00000008ff0b7e24 */ /* 0x000fe2000f8e00ff */
[----:B------:R-:W-:Y:S01]  /*48e0*/  UPRMT UR8, UR37, 0x654, UR33 ;  /* 0x0000065425087896 */ /* 0x000fe20008000021 */
[----:B------:R-:W-:Y:S03]  /*48f0*/  IMAD.U32 R10, RZ, RZ, UR9 ;  /* 0x00000009ff0a7e24 */ /* 0x000fe6000f8e00ff */
[----:B------:R-:W-:Y:S02]  /*4900*/  @!P4 R2UR UR15, R11 ;  /* 0x000000000b0fc2ca */ /* 0x000fe400000e0000 */
[----:B------:R-:W-:Y:S11]  /*4910*/  @!P4 R2UR UR14, R10 ;  /* 0x000000000a0ec2ca */ /* 0x000ff600000e0000 */
[----:B------:R-:W-:Y:S02]  /*4920*/  @!UPT UIADD3 URZ, UPT, UPT, URZ, URZ, URZ ;  /* 0x000000fffffff290 */ /* 0x000fe4000fffe0ff */
[----:B------:R2:W-:Y:S01]  /*4930*/  @!UP1 UTMALDG.3D [UR32], [UR14], desc[UR10] ;  /* 0x00000a200e0095b4 */ /* 0x0005e20008011000 */
[----:B------:R4:W-:Y:S01]  /*4940*/  @!P4 SYNCS.ARRIVE.TRANS64.RED.A0TR RZ, [UR7+0x50], R0 ;  /* 0x00005000ffffc9a7 */ /* 0x0009e20008300407 */
[----:B------:R-:W-:Y:S01]  /*4950*/  SYNCS.ARRIVE.TRANS64.RED.A1T0 RZ, [UR8], RZ ;  /* 0x000000ffffff79a7 */ /* 0x000fe20008100408 */
[----:B----4-:R-:W-:Y:S01]  /*4960*/  @!P4 IMAD.X R0, RZ, RZ, R33, P0 ;  /* 0x000000ffff00c224 */ /* 0x010fe200000e0621 */
[----:B------:R-:W4:Y:S02]  /*4970*/  SYNCS.PHASECHK.TRANS64.TRYWAIT P2, [UR7+0x78], R12 ;  /* 0x0000780cff0075a7 */ /* 0x000f240008041107 */
[----:B--2-4-:R-:W-:Y:S05]  /*4980*/  @!P2 BRA `(.L_x_92) ;  /* 0x0000009c0090a947 */ /* 0x014fea0003800000 */
.L_x_165:
        /* <DEDUP_REMOVED lines=8> */
[----:B------:R-:W-:Y:S01]  /*4a10*/  @!UP1 UIADD3 UR24, UPT, UPT, UR7, 0x4400, URZ ;  /* 0x0000440007189890 */ /* 0x000fe2000fffe0ff */
[----:B------:R-:W-:Y:S01]  /*4a20*/  VOTEU.ALL UP1, P4 ;  /* 0x0000000000ff7886 */ /* 0x000fe20002020000 */
[----:B------:R-:W-:Y:S01]  /*4a30*/  UMOV UR27, UR35 ;  /* 0x00000023001b7c82 */ /* 0x000fe20008000000 */
[----:B------:R-:W-:Y:S02]  /*4a40*/  UMOV UR28, UR36 ;  /* 0x00000024001c7c82 */ /* 0x000fe40008000000 */
[----:B------:R-:W-:Y:S01]  /*4a50*/  IMAD.U32 R11, RZ, RZ, UR8 ;  /* 0x00000008ff0b7e24 */ /* 0x000fe2000f8e00ff */
[----:B------:R-:W-:Y:S01]  /*4a60*/  UPRMT UR8, UR37, 0x654, UR25 ;  /* 0x0000065425087896 */ /* 0x000fe20008000019 */
[----:B------:R-:W-:Y:S02]  /*4a70*/  IMAD.U32 R10, RZ, RZ, UR9 ;  /* 0x00000009ff0a7e24 */ /* 0x000fe4000f8e00ff */
[----:B------:R-:W-:Y:S01]  /*4a80*/  @!P4 IMAD.X R18, RZ, RZ, R33, P0 ;  /* 0x000000ffff12c224 */ /* 0x000fe200000e0621 */
[----:B------:R-:W-:Y:S02]  /*4a90*/  @!P4 R2UR UR15, R11 ;  /* 0x000000000b0fc2ca */ /* 0x000fe400000e0000 */
[----:B------:R-:W-:Y:S11]  /*4aa0*/  @!P4 R2UR UR14, R10 ;  /* 0x000000000a0ec2ca */ /* 0x000ff600000e0000 */
[----:B------:R-:W-:Y:S02]  /*4ab0*/  @!UPT UIADD3 URZ, UPT, UPT, URZ, URZ, URZ ;  /* 0x000000fffffff290 */ /* 0x000fe4000fffe0ff */
[----:B------:R2:W-:Y:S01]  /*4ac0*/  @!UP1 UTMALDG.3D [UR24], [UR14], desc[UR10] ;  /* 0x00000a180e0095b4 */ /* 0x0005e20008011000 */
[----:B------:R2:W-:Y:S01]  /*4ad0*/  @!P4 SYNCS.ARRIVE.TRANS64.RED.A0TR RZ, [UR7+0x58], R0 ;  /* 0x00005800ffffc9a7 */ /* 0x0005e20008300407 */
[----:B------:R-:W-:Y:S01]  /*4ae0*/  SYNCS.ARRIVE.TRANS64.RED.A1T0 RZ, [UR8], RZ ;  /* 0x000000ffffff79a7 */ /* 0x000fe20008100408 */
[----:B------:R-:W4:Y:S02]  /*4af0*/  SYNCS.PHASECHK.TRANS64.TRYWAIT P2, [UR7+0x80], R12 ;  /* 0x0000800cff0075a7 */ /* 0x000f240008041107 */
[----:B--2-4-:R-:W-:Y:S05]  /*4b00*/  @!P2 BRA `(.L_x_93) ;  /* 0x0000009c0048a947 */ /* 0x014fea0003800000 */
.L_x_167:
[----:B------:R-:W2:Y:S01]  /*4b10*/  LDC.64 R14, c[0x0][0xb10] ;  /* 0x0002c400ff0e7b82 */ /* 0x000ea20000000a00 */
[----:B------:R-:W-:Y:S01]  /*4b20*/  @!P4 R2UR UR8, R18 ;  /* 0x000000001208c2ca */ /* 0x000fe200000e0000 */
[----:B------:R-:W-:Y:S01]  /*4b30*/  VOTEU.ALL UP1, P4 ;  /* 0x0000000000ff7886 */ /* 0x000fe20002020000 */
[----:B------:R-:W-:Y:S01]  /*4b40*/  @!P4 R2UR UR9, R19 ;  /* 0x000000001309c2ca */ /* 0x000fe200000e0000 */
[----:B------:R-:W-:Y:S01]  /*4b50*/  UMOV UR10, 0x0 ;  /* 0x00000000000a7882 */ /* 0x000fe20000000000 */
[----:B------:R-:W-:Y:S03]  /*4b60*/  UMOV UR11, 0x10000000 ;  /* 0x10000000000b7882 */ /* 0x000fe60000000000 */
[----:B------:R-:W4:Y:S01]  /*4b70*/  LDC.64 R10, c[0x0][0xb18] ;  /* 0x0002c600ff0a7b82 */ /* 0x000f220000000a00 */
[----:B------:R-:W-:Y:S01]  /*4b80*/  @!UP1 UIADD3 UR18, UPT, UPT, UR34, 0x80, URZ ;  /* 0x0000008022129890 */ /* 0x000fe2000fffe0ff */
[----:B------:R-:W-:Y:S01]  /*4b90*/  @P3 SHF.R.U32.HI R28, RZ, 0x10, R21 ;  /* 0x00000010ff1c3819 */ /* 0x000fe20000011615 */
[----:B------:R-:W-:Y:S01]  /*4ba0*/  @!UP1 UIADD3 UR16, UPT, UPT, UR7, 0x8400, URZ ;  /* 0x0000840007109890 */ /* 0x000fe2000fffe0ff */
[----:B------:R-:W-:Y:S01]  /*4bb0*/  VIADD R30, R30, 0x1 ;  /* 0x000000011e1e7836 */ /* 0x000fe20000000000 */
[----:B------:R-:W-:Y:S03]  /*4bc0*/  VOTEU.ALL UP1, P4 ;  /* 0x0000000000ff7886 */ /* 0x000fe60002020000 */
[----:B------:R-:W5:Y:S01]  /*4bd0*/  @!P1 LDC R0, c[0x0][0xb20] ;  /* 0x0002c800ff009b82 */ /* 0x000f620000000800 */
[----:B------:R-:W-:Y:S01]  /*4be0*/  UMOV UR19, UR35 ;  /* 0x0000002300137c82 */ /* 0x000fe20008000000 */
[----:B------:R-:W-:Y:S01]  /*4bf0*/  IMAD.U32 R19, RZ, RZ, UR8 ;  /* 0x00000008ff137e24 */ /* 0x000fe2000f8e00ff */
[----:B------:R-:W-:Y:S05]  /*4c00*/  UMOV UR20, UR36 ;  /* 0x0000002400147c82 */ /* 0x000fea0008000000 */
[----:B-1----:R-:W1:Y:S01]  /*4c10*/  @!P1 LDC R3, c[0x0][0xb0c] ;  /* 0x0002c300ff039b82 */ /* 0x002e620000000800 */
[----:B------:R-:W-:Y:S01]  /*4c20*/  IMAD.U32 R18, RZ, RZ, UR9 ;  /* 0x00000009ff127e24 */ /* 0x000fe2000f8e00ff */
[----:B------:R-:W-:Y:S01]  /*4c30*/  UPRMT UR8, UR37, 0x654, UR17 ;  /* 0x0000065425087896 */ /* 0x000fe20008000011 */
[----:B------:R-:W-:Y:S03]  /*4c40*/  @!P4 R2UR UR15, R19 ;  /* 0x00000000130fc2ca */ /* 0x000fe600000e0000 */
[----:B------:R-:W-:Y:S01]  /*4c50*/  @!P4 R2UR UR14, R18 ;  /* 0x00000000120ec2ca */ /* 0x000fe200000e0000 */
[----:B------:R-:W-:Y:S11]  /*4c60*/  @!P4 IMAD.MOV.U32 R18, RZ, RZ, 0x4000 ;  /* 0x00004000ff12c424 */ /* 0x000ff600078e00ff */
[----:B------:R-:W-:Y:S01]  /*4c70*/  @!UPT UIADD3 URZ, UPT, UPT, URZ, URZ, URZ ;  /* 0x000000fffffff290 */ /* 0x000fe2000fffe0ff */
[----:B------:R1:W-:Y:S01]  /*4c80*/  @!UP1 UTMALDG.3D [UR16], [UR14], desc[UR10] ;  /* 0x00000a100e0095b4 */ /* 0x0003e20008011000 */
[----:B------:R1:W-:Y:S02]  /*4c90*/  @!P4 SYNCS.ARRIVE.TRANS64.RED.A0TR RZ, [UR7+0x60], R18 ;  /* 0x00006012ffffc9a7 */ /* 0x0003e40008300407 */
[----:B-1----:R-:W-:Y:S01]  /*4ca0*/  @!P1 ISETP.NE.AND P2, PT, R3, 0x1, PT ;  /* 0x000000010300980c */ /* 0x002fe20003f45270 */
[C---:B--2---:R-:W-:Y:S01]  /*4cb0*/  @!P1 IMAD.HI.U32 R14, R13.reuse, R14, RZ ;  /* 0x0000000e0d0e9227 */ /* 0x044fe200078e00ff */
[----:B----4-:R-:W-:Y:S03]  /*4cc0*/  @!P1 ISETP.NE.AND P0, PT, R10, 0x1, PT ;  /* 0x000000010a00980c */ /* 0x010fe60003f05270 */
[C---:B------:R-:W-:Y:S01]  /*4cd0*/  @!P1 IMAD.HI.U32 R11, R8.reuse, R11, RZ ;  /* 0x0000000b080b9227 */ /* 0x040fe200078e00ff */
[----:B------:R-:W-:Y:S04]  /*4ce0*/  @!P1 SHF.R.U32.HI R14, RZ, R15, R14 ;  /* 0x0000000fff0e9219 */ /* 0x000fe8000001160e */
[----:B-----5:R-:W-:Y:S01]  /*4cf0*/  @!P1 SHF.R.U32.HI R9, RZ, R0, R11 ;  /* 0x00000000ff099219 */ /* 0x020fe2000001160b */
[----:B------:R-:W-:Y:S01]  /*4d00*/  SYNCS.ARRIVE.TRANS64.RED.A1T0 RZ, [UR8], RZ ;  /* 0x000000ffffff79a7 */ /* 0x000fe20008100408 */
[----:B------:R-:W-:Y:S02]  /*4d10*/  @!P1 SEL R14, R13, R14, !P2 ;  /* 0x0000000e0d0e9207 */ /* 0x000fe40005000000 */
[----:B------:R-:W-:Y:S01]  /*4d20*/  @!P1 SEL R9, R8, R9, !P0 ;  /* 0x0000000908099207 */ /* 0x000fe20004000000 */
[----:B------:R-:W1:Y:S04]  /*4d30*/  SYNCS.PHASECHK.TRANS64.TRYWAIT P5, [UR7+0x88], R12 ;  /* 0x0000880cff0075a7 */ /* 0x000e6800080a1107 */
[----:B------:R-:W-:Y:S02]  /*4d40*/  @!P1 IMAD.IADD R0, R9, 0x1, -R14 ;  /* 0x0000000109009824 */ /* 0x000fe400078e0a0e */
[----:B------:R-:W-:Y:S02]  /*4d50*/  @!P1 IMAD.IADD R9, R14, 0x1, -R9 ;  /* 0x000000010e099824 */ /* 0x000fe400078e0a09 */
[----:B------:R-:W-:Y:S02]  /*4d60*/  @!P1 IMAD R13, R0, R3, R13 ;  /* 0x00000003000d9224 */ /* 0x000fe400078e020d */
[----:B------:R-:W-:Y:S01]  /*4d70*/  @!P1 IMAD R8, R9, R10, R8 ;  /* 0x0000000a09089224 */ /* 0x000fe200078e0208 */
[----:B-1----:R-:W-:Y:S06]  /*4d80*/  @!P5 BRA `(.L_x_94) ;  /* 0x0000009800c0d947 */ /* 0x002fec0003800000 */
.L_x_169:
[----:B-1----:R-:W-:Y:S01]  /*4d90*/  @!P4 IADD3 R3, P0, PT, R32, 0x580, RZ ;  /* 0x000005802003c810 */ /* 0x002fe20007f1e0ff */
[----:B------:R-:W-:Y:S01]  /*4da0*/  VOTEU.ALL UP1, P4 ;  /* 0x0000000000ff7886 */ /* 0x000fe20002020000 */
[----:B------:R-:W-:Y:S01]  /*4db0*/  UMOV UR18, 0x0 ;  /* 0x0000000000127882 */ /* 0x000fe20000000000 */
[----:B------:R-:W-:Y:S01]  /*4dc0*/  UMOV UR19, 0x10000000 ;  /* 0x1000000000137882 */ /* 0x000fe20000000000 */
[----:B------:R-:W-:Y:S01]  /*4dd0*/  @!P4 R2UR UR9, R3 ;  /* 0x000000000309c2ca */ /* 0x000fe200000e0000 */
[----:B------:R-:W-:Y:S01]  /*4de0*/  @!P4 IMAD.X R0, RZ, RZ, R33, P0 ;  /* 0x000000ffff00c224 */ /* 0x000fe200000e0621 */
[----:B------:R-:W-:Y:S01]  /*4df0*/  @!UP1 UIADD3 UR10, UPT, UPT, UR34, 0xc0, URZ ;  /* 0x000000c0220a9890 */ /* 0x000fe2000fffe0ff */
[----:B------:R-:W-:Y:S01]  /*4e00*/  ISETP.NE.AND P0, PT, R30, 0x2, PT ;  /* 0x000000021e00780c */ /* 0x000fe20003f05270 */
[----:B------:R-:W-:Y:S01]  /*4e10*/  UMOV UR11, UR35 ;  /* 0x00000023000b7c82 */ /* 0x000fe20008000000 */
[----:B------:R-:W-:Y:S01]  /*4e20*/  UMOV UR12, UR36 ;  /* 0x00000024000c7c82 */ /* 0x000fe20008000000 */
[----:B------:R-:W-:Y:S01]  /*4e30*/  @!P4 R2UR UR8, R0 ;  /* 0x000000000008c2ca */ /* 0x000fe200000e0000 */
[----:B------:R-:W-:Y:S01]  /*4e40*/  IMAD.IADD R18, R8, 0x1, R173 ;  /* 0x0000000108127824 */ /* 0x000fe200078e02ad */
[----:B------:R-:W-:Y:S01]  /*4e50*/  @P3 R2UR UR36, R28 ;  /* 0x000000001c2432ca */ /* 0x000fe200000e0000 */
[----:B------:R-:W-:Y:S01]  /*4e60*/  IMAD.IADD R19, R13, 0x1, R172 ;  /* 0x000000010d137824 */ /* 0x000fe200078e02ac */
[----:B------:R-:W-:Y:S02]  /*4e70*/  SEL R0, RZ, 0x1, P0 ;  /* 0x00000001ff007807 */ /* 0x000fe40000000000 */
[----:B------:R-:W-:Y:S01]  /*4e80*/  LOP3.LUT R31, R31, 0x1, RZ, 0x3c, !PT ;  /* 0x000000011f1f7812 */ /* 0x000fe200078e3cff */
[----:B------:R-:W-:Y:S01]  /*4e90*/  IMAD.U32 R10, RZ, RZ, UR9 ;  /* 0x00000009ff0a7e24 */ /* 0x000fe2000f8e00ff */
[----:B------:R-:W-:Y:S01]  /*4ea0*/  @!UP1 UIADD3 UR9, UPT, UPT, UR7, 0x68, URZ ;  /* 0x0000006807099890 */ /* 0x000fe2000fffe0ff */
[----:B------:R-:W-:Y:S02]  /*4eb0*/  LOP3.LUT R29, R29, R0, RZ, 0x3c, !PT ;  /* 0x000000001d1d7212 */ /* 0x000fe400078e3cff */
[----:B------:R-:W-:Y:S02]  /*4ec0*/  SEL R30, R30, RZ, P0 ;  /* 0x000000ff1e1e7207 */ /* 0x000fe40000000000 */
[----:B------:R-:W-:Y:S01]  /*4ed0*/  IMAD.U32 R11, RZ, RZ, UR8 ;  /* 0x00000008ff0b7e24 */ /* 0x000fe2000f8e00ff */
[----:B------:R-:W-:Y:S01]  /*4ee0*/  @!P4 R2UR UR14, R10 ;  /* 0x000000000a0ec2ca */ /* 0x000fe200000e0000 */
[----:B------:R-:W-:Y:S01]  /*4ef0*/  @!UP1 UIADD3 UR8, UPT, UPT, UR7, 0xc400, URZ ;  /* 0x0000c40007089890 */ /* 0x000fe2000fffe0ff */
[----:B------:R-:W-:Y:S02]  /*4f00*/  VOTEU.ALL UP1, P4 ;  /* 0x0000000000ff7886 */ /* 0x000fe40002020000 */
[----:B------:R-:W-:Y:S11]  /*4f10*/  @!P4 R2UR UR15, R11 ;  /* 0x000000000b0fc2ca */ /* 0x000ff600000e0000 */
[----:B------:R-:W-:Y:S02]  /*4f20*/  @!UPT UIADD3 URZ, UPT, UPT, URZ, URZ, URZ ;  /* 0x000000fffffff290 */ /* 0x000fe4000fffe0ff */
[----:B------:R2:W-:Y:S01]  /*4f30*/  @!UP1 UTMALDG.3D [UR8], [UR14], desc[UR18] ;  /* 0x000012080e0095b4 */ /* 0x0005e20008011000 */
[----:B------:R2:W-:Y:S01]  /*4f40*/  @!P4 SYNCS.ARRIVE.TRANS64.RED.A0TR RZ, [UR7+0x68], R27 ;  /* 0x0000681bffffc9a7 */ /* 0x0005e20008300407 */
[----:B------:R-:W-:Y:S01]  /*4f50*/  UPLOP3.LUT UP1, UPT, UPT, UPT, UPT, 0x80, 0x8 ;  /* 0x000000000008789c */ /* 0x000fe20003f2f070 */
[----:B------:R-:W-:Y:S01]  /*4f60*/  SYNCS.ARRIVE.TRANS64.RED.A1T0 RZ, [UR13], RZ ;  /* 0x000000ffffff79a7 */ /* 0x000fe2000810040d */
[----:B------:R-:W-:Y:S09]  /*4f70*/  @P3 BRA `(.L_x_95) ;  /* 0xfffffff000943947 */ /* 0x000ff2000383ffff */
[----:B------:R-:W-:-:S04]  /*4f80*/  SHF.L.U32 R3, R31, 0x1f, RZ ;  /* 0x0000001f1f037819 */ /* 0x000fc800000006ff */
[----:B------:R-:W1:Y:S02]  /*4f90*/  SYNCS.PHASECHK.TRANS64.TRYWAIT P0, [UR7+0x70], R3 ;  /* 0x00007003ff0075a7 */ /* 0x000e640008001107 */
[----:B-1----:R-:W-:Y:S05]  /*4fa0*/  @!P0 BRA `(.L_x_96) ;  /* 0x0000009800508947 */ /* 0x002fea0003800000 */
.L_x_171:
[----:B------:R-:W4:Y:S02]  /*4fb0*/  SYNCS.PHASECHK.TRANS64.TRYWAIT P0, [UR7+0x78], R3 ;  /* 0x00007803ff0075a7 */ /* 0x000f240008001107 */
[----:B----4-:R-:W-:Y:S05]  /*4fc0*/  @!P0 BRA `(.L_x_97) ;  /* 0x0000009800608947 */ /* 0x010fea0003800000 */
.L_x_173:
[----:B------:R-:W4:Y:S02]  /*4fd0*/  SYNCS.PHASECHK.TRANS64.TRYWAIT P0, [UR7+0x80], R3 ;  /* 0x00008003ff0075a7 */ /* 0x000f240008001107 */
[----:B----4-:R-:W-:Y:S05]  /*4fe0*/  @!P0 BRA `(.L_x_98) ;  /* 0x0000009800708947 */ /* 0x010fea0003800000 */
.L_x_175:
[----:B-1----:R-:W-:-:S07]  /*4ff0*/  MOV R0, UR7 ;  /* 0x0000000700007c02 */ /* 0x002fce0008000f00 */
.L_x_99:
[----:B-1----:R-:W-:-:S04]  /*5000*/  SHF.L.U32 R3, R31, 0x1f, RZ ;  /* 0x0000001f1f037819 */ /* 0x002fc800000006ff */
[----:B------:R1:W4:Y:S03]  /*5010*/  SYNCS.PHASECHK.TRANS64.TRYWAIT P0, [R0+URZ+0x88], R3 ;  /* 0x00008803000075a7 */ /* 0x00032600080011ff */
[----:B----4-:R-:W-:Y:S05]  /*5020*/  @!P0 NANOSLEEP.SYNCS 0x989680 ;  /* 0x009896800000895d */ /* 0x010fea0003900000 */
[----:B------:R-:W4:Y:S02]  /*5030*/  @!P0 SYNCS.PHASECHK.TRANS64 P0, [R0+URZ+0x88], R3 ;  /* 0x00008803000085a7 */ /* 0x000f2400080010ff */
[----:B--2-4-:R-:W-:Y:S05]  /*5040*/  @P0 EXIT ;  /* 0x000000000000094d */ /* 0x014fea0003800000 */
[----:B------:R-:W-:Y:S05]  /*5050*/  BRA `(.L_x_99) ;  /* 0xfffffffc00e87947 */ /* 0x000fea000383ffff */
.L_x_84:
[----:B------:R-:W-:-:S06]  /*5060*/  UISETP.GE.AND UP1, UPT, UR10, 0x4, UPT ;  /* 0x000000040a00788c */ /* 0x000fcc000bf26270 */
[----:B------:R-:W-:-:S13]  /*5070*/  PLOP3.LUT P0, PT, PT, PT, UP1, 0x80, 0x8 ;  /* 0x000000000008781c */ /* 0x000fda0003f0f018 */
[----:B------:R-:W-:Y:S05]  /*5080*/  @!P0 EXIT ;  /* 0x000000000000894d */ /* 0x000fea0003800000 */
[----:B------:R-:W-:Y:S01]  /*5090*/  BAR.SYNC.DEFER_BLOCKING 0x6, 0xa0 ;  /* 0x0182800000007b1d */ /* 0x000fe20000010000 */
[C---:B------:R-:W-:Y:S01]  /*50a0*/  IMAD.SHL.U32 R5, R196.reuse, 0x40, RZ ;  /* 0x00000040c4057824 */ /* 0x040fe200078e00ff */
[C---:B------:R-:W-:Y:S01]  /*50b0*/  LOP3.LUT R195, R196.reuse, 0x1, RZ, 0xc0, !PT ;  /* 0x00000001c4c37812 */ /* 0x040fe200078ec0ff */
[C---:B------:R-:W-:Y:S01]  /*50c0*/  IMAD.U32 R126, R196.reuse, 0x10000, RZ ;  /* 0x00010000c47e7824 */ /* 0x040fe200078e00ff */
[----:B------:R-:W-:Y:S01]  /*50d0*/  CS2R R190, SRZ ;  /* 0x0000000000be7805 */ /* 0x000fe2000001ff00 */
[----:B------:R-:W-:Y:S01]  /*50e0*/  IMAD.SHL.U32 R194, R196, 0x8, RZ ;  /* 0x00000008c4c27824 */ /* 0x000fe200078e00ff */
[----:B------:R-:W-:Y:S02]  /*50f0*/  UMOV UR41, 0x400 ;  /* 0x0000040000297882 */ /* 0x000fe40000000000 */
[----:B------:R-:W1:Y:S01]  /*5100*/  LDC R179, c[0x0][0x370] ;  /* 0x0000dc00ffb37b82 */ /* 0x000e620000000800 */
[----:B------:R-:W-:Y:S01]  /*5110*/  ULEA UR41, UR37, UR41, 0x18 ;  /* 0x0000002925297291 */ /* 0x000fe2000f8ec0ff */
[----:B------:R-:W-:Y:S01]  /*5120*/  ISETP.NE.U32.AND P0, PT, R195, 0x1, PT ;  /* 0x00000001c300780c */ /* 0x000fe20003f05070 */
[----:B------:R-:W-:Y:S01]  /*5130*/  IMAD.MOV.U32 R193, RZ, RZ, 0x2 ;  /* 0x00000002ffc17424 */ /* 0x000fe200078e00ff */
[----:B------:R-:W-:Y:S01]  /*5140*/  LOP3.LUT R7, R5, 0x1c0, RZ, 0xc0, !PT ;  /* 0x000001c005077812 */ /* 0x000fe200078ec0ff */
[----:B------:R-:W-:Y:S01]  /*5150*/  IMAD.MOV.U32 R192, RZ, RZ, 0x4 ;  /* 0x00000004ffc07424 */ /* 0x000fe200078e00ff */
[----:B------:R-:W-:Y:S01]  /*5160*/  LOP3.LUT R126, R126, 0x600000, RZ, 0xc0, !PT ;  /* 0x006000007e7e7812 */ /* 0x000fe200078ec0ff */
[----:B------:R-:W-:Y:S01]  /*5170*/  IMAD.MOV.U32 R125, RZ, RZ, RZ ;  /* 0x000000ffff7d7224 */ /* 0x000fe200078e00ff */
[----:B------:R-:W2:Y:S01]  /*5180*/  LDC R182, c[0x0][0x374] ;  /* 0x0000dd00ffb67b82 */ /* 0x000ea20000000800 */
[----:B------:R-:W-:Y:S01]  /*5190*/  R2P PR, R196, 0x6 ;  /* 0x00000006c4007804 */ /* 0x000fe20000000000 */
[----:B------:R-:W-:Y:S01]  /*51a0*/  IMAD.MOV.U32 R177, RZ, RZ, RZ ;  /* 0x000000ffffb17224 */ /* 0x000fe200078e00ff */
[----:B------:R-:W-:Y:S01]  /*51b0*/  LOP3.LUT R194, R7, 0x38, R194, 0xf8, !PT ;  /* 0x0000003807c27812 */ /* 0x000fe200078ef8c2 */
[----:B------:R-:W-:Y:S01]  /*51c0*/  IMAD.MOV.U32 R189, RZ, RZ, RZ ;  /* 0x000000ffffbd7224 */ /* 0x000fe200078e00ff */
[----:B------:R-:W-:Y:S01]  /*51d0*/  P2R R0, PR, RZ, 0x1 ;  /* 0x00000001ff007803 */ /* 0x000fe20000000000 */
[----:B------:R-:W3:Y:S01]  /*51e0*/  LDCU.64 UR46, c[0x0][0x348] ;  /* 0x00006900ff2e77ac */ /* 0x000ee20008000a00 */
[----:B------:R-:W-:Y:S01]  /*51f0*/  LOP3.LUT R194, R194, 0x1e00, R5, 0xf8, !PT ;  /* 0x00001e00c2c27812 */ /* 0x000fe200078ef805 */
[----:B------:R-:W4:Y:S01]  /*5200*/  LDS R3, [UR41+0x130] ;  /* 0x00013029ff037984 */ /* 0x000f220008000800 */
[----:B------:R-:W-:Y:S01]  /*5210*/  LOP3.LUT R196, R196, 0x60, RZ, 0xc0, !PT ;  /* 0x00000060c4c47812 */ /* 0x000fe200078ec0ff */
[----:B------:R-:W-:Y:S01]  /*5220*/  UMOV UR44, 0x1 ;  /* 0x00000001002c7882 */ /* 0x000fe20000000000 */
[----:B------:R-:W-:Y:S01]  /*5230*/  SEL R193, R193, 0xfffffffe, !P1 ;  /* 0xfffffffec1c17807 */ /* 0x000fe20004800000 */
[----:B------:R-:W-:Y:S01]  /*5240*/  UIADD3 UR40, UPT, UPT, UR41, 0x400, URZ ;  /* 0x0000040029287890 */ /* 0x000fe2000fffe0ff */
[----:B------:R-:W-:Y:S01]  /*5250*/  SEL R192, R192, 0xfffffffc, !P2 ;  /* 0xfffffffcc0c07807 */ /* 0x000fe20005000000 */
[----:B------:R-:W-:Y:S01]  /*5260*/  UMOV UR43, URZ ;  /* 0x000000ff002b7c82 */ /* 0x000fe20008000000 */
[----:B------:R-:W-:Y:S01]  /*5270*/  UMOV UR42, URZ ;  /* 0x000000ff002a7c82 */ /* 0x000fe20008000000 */
[----:B-1234-:R-:W-:-:S08]  /*5280*/  IMAD.IADD R126, R3, 0x1, R126 ;  /* 0x00000001037e7824 */ /* 0x01efd000078e027e */
.L_x_127:
[C---:B------:R-:W-:Y:S02]  /*5290*/  LEA R0, R177.reuse, UR41, 0x3 ;  /* 0x00000029b1007c11 */ /* 0x040fe4000f8e18ff */
[----:B------:R-:W-:Y:S02]  /*52a0*/  SHF.L.U32 R3, R190, 0x1f, RZ ;  /* 0x0000001fbe037819 */ /* 0x000fe400000006ff */
[----:B------:R-:W-:Y:S02]  /*52b0*/  LEA R8, R177, UR41, 0x4 ;  /* 0x00000029b1087c11 */ /* 0x000fe4000f8e20ff */
[----:B------:R-:W1:Y:S02]  /*52c0*/  SYNCS.PHASECHK.TRANS64.TRYWAIT P0, [R0+URZ+0xa0], R3 ;  /* 0x0000a003000075a7 */ /* 0x000e6400080011ff */
[----:B-1----:R-:W-:Y:S05]  /*52d0*/  @!P0 BRA `(.L_x_100) ;  /* 0x0000009400cc8947 */ /* 0x002fea0003800000 */
.L_x_176:
        /* <DEDUP_REMOVED lines=11> */
[----:B--2---:R-:W-:-:S04]  /*5390*/  LOP3.LUT P3, RZ, R10, 0x1, RZ, 0xc0, !PT ;  /* 0x000000010aff7812 */ /* 0x004fc8000786c0ff */
[----:B------:R-:W-:-:S09]  /*53a0*/  P2R R199, PR, RZ, 0x8 ;  /* 0x00000008ffc77803 */ /* 0x000fd20000000000 */
[----:B------:R-:W-:Y:S02]  /*53b0*/  @P3 MOV R187, R8 ;  /* 0x0000000800bb3202 */ /* 0x000fe40000000f00 */
[----:B------:R-:W-:Y:S01]  /*53c0*/  @P3 LOP3.LUT R186, R9, 0xffff, RZ, 0xc0, !PT ;  /* 0x0000ffff09ba3812 */ /* 0x000fe200078ec0ff */
[----:B-1----:R-:W-:Y:S06]  /*53d0*/  @!P0 BRA `(.L_x_101) ;  /* 0x0000000000b88947 */ /* 0x002fec0003800000 */
[----:B------:R-:W1:Y:S01]  /*53e0*/  LDC.64 R4, c[0x0][0xb18] ;  /* 0x0002c600ff047b82 */ /* 0x000e620000000a00 */
[----:B------:R-:W-:-:S07]  /*53f0*/  ISETP.NE.AND P0, PT, R122, 0x1, PT ;  /* 0x000000017a00780c */ /* 0x000fce0003f05270 */
[----:B------:R-:W2:Y:S08]  /*5400*/  LDC.64 R6, c[0x0][0xb10] ;  /* 0x0002c400ff067b82 */ /* 0x000eb00000000a00 */
[----:B------:R-:W3:Y:S08]  /*5410*/  LDC R0, c[0x0][0xb20] ;  /* 0x0002c800ff007b82 */ /* 0x000ef00000000800 */
[----:B------:R-:W4:Y:S01]  /*5420*/  LDC R12, c[0x0][0xb0c] ;  /* 0x0002c300ff0c7b82 */ /* 0x000f220000000800 */
[----:B-1----:R-:W-:Y:S01]  /*5430*/  IMAD.HI.U32 R13, R182, R5, RZ ;  /* 0x00000005b60d7227 */ /* 0x002fe200078e00ff */
[----:B------:R-:W-:-:S03]  /*5440*/  ISETP.NE.AND P1, PT, R4, 0x1, PT ;  /* 0x000000010400780c */ /* 0x000fc60003f25270 */
[----:B------:R-:W-:-:S03]  /*5450*/  IMAD.HI.U32 R5, R186, R5, RZ ;  /* 0x00000005ba057227 */ /* 0x000fc600078e00ff */
[----:B------:R-:W1:Y:S01]  /*5460*/  LDC.64 R2, c[0x0][0xb28] ;  /* 0x0002ca00ff027b82 */ /* 0x000e620000000a00 */
[----:B--2---:R-:W-:-:S04]  /*5470*/  IMAD.HI.U32 R14, R179, R6, RZ ;  /* 0x00000006b30e7227 */ /* 0x004fc800078e00ff */
[----:B------:R-:W-:Y:S01]  /*5480*/  IMAD.HI.U32 R16, R187, R6, RZ ;  /* 0x00000006bb107227 */ /* 0x000fe200078e00ff */
[----:B------:R-:W-:Y:S02]  /*5490*/  SHF.R.U32.HI R14, RZ, R7, R14 ;  /* 0x00000007ff0e7219 */ /* 0x000fe4000001160e */
[-C--:B---3--:R-:W-:Y:S02]  /*54a0*/  SHF.R.U32.HI R13, RZ, R0.reuse, R13 ;  /* 0x00000000ff0d7219 */ /* 0x088fe4000001160d */
[----:B------:R-:W-:Y:S02]  /*54b0*/  SHF.R.U32.HI R5, RZ, R0, R5 ;  /* 0x00000000ff057219 */ /* 0x000fe40000011605 */
[----:B------:R-:W-:Y:S02]  /*54c0*/  SEL R13, R182, R13, !P1 ;  /* 0x0000000db60d7207 */ /* 0x000fe40004800000 */
[----:B------:R-:W-:Y:S02]  /*54d0*/  SHF.R.U32.HI R16, RZ, R7, R16 ;  /* 0x00000007ff107219 */ /* 0x000fe40000011610 */
[----:B----4-:R-:W-:-:S02]  /*54e0*/  ISETP.NE.AND P2, PT, R12, 0x1, PT ;  /* 0x000000010c00780c */ /* 0x010fc40003f45270 */
[----:B------:R-:W-:Y:S02]  /*54f0*/  SEL R5, R186, R5, !P1 ;  /* 0x00000005ba057207 */ /* 0x000fe40004800000 */
[----:B------:R-:W-:Y:S02]  /*5500*/  SEL R15, R179, R14, !P2 ;  /* 0x0000000eb30f7207 */ /* 0x000fe40005000000 */
[----:B------:R-:W-:Y:S01]  /*5510*/  SEL R7, R187, R16, !P2 ;  /* 0x00000010bb077207 */ /* 0x000fe20005000000 */
[----:B-1----:R-:W-:-:S04]  /*5520*/  IMAD.HI.U32 R14, R13, R2, RZ ;  /* 0x000000020d0e7227 */ /* 0x002fc800078e00ff */
[----:B------:R-:W-:Y:S01]  /*5530*/  IMAD.HI.U32 R6, R15, R2, RZ ;  /* 0x000000020f067227 */ /* 0x000fe200078e00ff */
[----:B------:R-:W-:-:S04]  /*5540*/  @P0 SHF.R.U32.HI R13, RZ, R3, R14 ;  /* 0x00000003ff0d0219 */ /* 0x000fc8000001160e */
[----:B------:R-:W-:Y:S01]  /*5550*/  @P0 SHF.R.U32.HI R15, RZ, R3, R6 ;  /* 0x00000003ff0f0219 */ /* 0x000fe20000011606 */
[----:B------:R-:W-:-:S04]  /*5560*/  IMAD R13, R122, R13, RZ ;  /* 0x0000000d7a0d7224 */ /* 0x000fc800078e02ff */
[----:B------:R-:W-:Y:S01]  /*5570*/  IMAD R0, R122, R15, RZ ;  /* 0x0000000f7a007224 */ /* 0x000fe200078e02ff */
[C---:B------:R-:W-:Y:S02]  /*5580*/  ISETP.GE.AND P1, PT, R5.reuse, R13, PT ;  /* 0x0000000d0500720c */ /* 0x040fe40003f26270 */
[----:B------:R-:W-:Y:S02]  /*5590*/  IADD3 R13, PT, PT, -R5, RZ, RZ ;  /* 0x000000ff050d7210 */ /* 0x000fe40007ffe1ff */
[----:B------:R-:W-:Y:S01]  /*55a0*/  ISETP.GE.OR P1, PT, R7, R0, P1 ;  /* 0x000000000700720c */ /* 0x000fe20000f26670 */
[----:B------:R-:W-:-:S04]  /*55b0*/  IMAD.HI.U32 R0, R5, R2, RZ ;  /* 0x0000000205007227 */ /* 0x000fc800078e00ff */
[----:B------:R-:W-:Y:S01]  /*55c0*/  IMAD R13, R4, R13, R186 ;  /* 0x0000000d040d7224 */ /* 0x000fe200078e02ba */
        /* <DEDUP_REMOVED lines=15> */
.L_x_101:
[----:B------:R-:W1:Y:S02]  /*56c0*/  LDCU UR4, c[0x0][0xb30] ;  /* 0x00016600ff0477ac */ /* 0x000e640008000800 */
[----:B-1----:R-:W-:-:S09]  /*56d0*/  UISETP.NE.AND UP0, UPT, UR4, 0x1, UPT ;  /* 0x000000010400788c */ /* 0x002fd2000bf05270 */
[----:B------:R-:W-:Y:S05]  /*56e0*/  BRA.U UP0, `(.L_x_102) ;  /* 0x0000000100407547 */ /* 0x000fea000b800000 */
[----:B------:R-:W1:Y:S08]  /*56f0*/  LDC.64 R2, c[0x0][0xb18] ;  /* 0x0002c600ff027b82 */ /* 0x000e700000000a00 */
[----:B------:R-:W2:Y:S08]  /*5700*/  LDC.64 R4, c[0x0][0xb10] ;  /* 0x0002c400ff047b82 */ /* 0x000eb00000000a00 */
[----:B------:R-:W3:Y:S08]  /*5710*/  LDC R0, c[0x0][0xb20] ;  /* 0x0002c800ff007b82 */ /* 0x000ef00000000800 */
[----:B------:R-:W4:Y:S01]  /*5720*/  LDC R6, c[0x0][0xb0c] ;  /* 0x0002c300ff067b82 */ /* 0x000f220000000800 */
[----:B-1----:R-:W-:Y:S01]  /*5730*/  IMAD.HI.U32 R3, R186, R3, RZ ;  /* 0x00000003ba037227 */ /* 0x002fe200078e00ff */
[----:B------:R-:W-:-:S03]  /*5740*/  ISETP.NE.AND P0, PT, R2, 0x1, PT ;  /* 0x000000010200780c */ /* 0x000fc60003f05270 */
[----:B--2---:R-:W-:-:S05]  /*5750*/  IMAD.HI.U32 R4, R187, R4, RZ ;  /* 0x00000004bb047227 */ /* 0x004fca00078e00ff */
[----:B------:R-:W-:Y:S02]  /*5760*/  SHF.R.U32.HI R4, RZ, R5, R4 ;  /* 0x00000005ff047219 */ /* 0x000fe40000011604 */
        /* <DEDUP_REMOVED lines=8> */
.L_x_102:
[----:B------:R-:W-:Y:S01]  /*57f0*/  ULOP3.LUT UP0, URZ, UR40, 0x3f0, URZ, 0xc0, !UPT ;  /* 0x000003f028ff7892 */ /* 0x000fe2000f80c0ff */
[----:B------:R-:W-:Y:S02]  /*5800*/  IADD3 R177, PT, PT, R177, 0x1, RZ ;  /* 0x00000001b1b17810 */ /* 0x000fe40007ffe0ff */
[----:B------:R-:W-:-:S06]  /*5810*/  @P3 SHF.R.U32.HI R188, RZ, 0x10, R9 ;  /* 0x00000010ffbc3819 */ /* 0x000fcc0000011609 */
[----:B------:R-:W-:Y:S05]  /*5820*/  BRA.U !UP0, `(.L_x_103) ;  /* 0x00000001087c7547 */ /* 0x000fea000b800000 */
[----:B------:R-:W-:Y:S01]  /*5830*/  MOV R2, 0x0 ;  /* 0x0000000000027802 */ /* 0x000fe20000000f00 */
[----:B------:R-:W1:Y:S01]  /*5840*/  LDCU.64 UR8, c[0x4][0x80] ;  /* 0x01001000ff0877ac */ /* 0x000e620008000a00 */
[----:B------:R-:W-:Y:S02]  /*5850*/  HFMA2 R12, -RZ, RZ, 0, 5.9604644775390625e-08 ;  /* 0x00000001ff0c7431 */ /* 0x000fe400000001ff */
[----:B------:R-:W-:Y:S01]  /*5860*/  IMAD.MOV.U32 R8, RZ, RZ, 0x70 ;  /* 0x00000070ff087424 */ /* 0x000fe200078e00ff */
[----:B------:R2:W3:Y:S01]  /*5870*/  LDC.64 R14, c[0x4][R2] ;  /* 0x01000000020e7b82 */ /* 0x0004e20000000a00 */
[----:B------:R-:W4:Y:S01]  /*5880*/  LDCU.64 UR6, c[0x4][0x88] ;  /* 0x01001100ff0677ac */ /* 0x000f220008000a00 */
[----:B------:R-:W-:Y:S01]  /*5890*/  IMAD.MOV.U32 R13, RZ, RZ, RZ ;  /* 0x000000ffff0d7224 */ /* 0x000fe200078e00ff */
[----:B------:R-:W2:Y:S01]  /*58a0*/  LDCU.64 UR4, c[0x4][0x8] ;  /* 0x01000100ff0477ac */ /* 0x000ea20008000a00 */
[----:B-1----:R-:W-:Y:S01]  /*58b0*/  IMAD.U32 R4, RZ, RZ, UR8 ;  /* 0x00000008ff047e24 */ /* 0x002fe2000f8e00ff */
[----:B------:R-:W-:Y:S01]  /*58c0*/  MOV R5, UR9 ;  /* 0x0000000900057c02 */ /* 0x000fe20008000f00 */
[----:B----4-:R-:W-:Y:S01]  /*58d0*/  IMAD.U32 R6, RZ, RZ, UR6 ;  /* 0x00000006ff067e24 */ /* 0x010fe2000f8e00ff */
[----:B------:R-:W-:Y:S01]  /*58e0*/  MOV R7, UR7 ;  /* 0x0000000700077c02 */ /* 0x000fe20008000f00 */
[----:B--2---:R-:W-:Y:S01]  /*58f0*/  IMAD.U32 R10, RZ, RZ, UR4 ;  /* 0x00000004ff0a7e24 */ /* 0x004fe2000f8e00ff */
[----:B------:R-:W-:-:S02]  /*5900*/  MOV R11, UR5 ;  /* 0x00000005000b7c02 */ /* 0x000fc40008000f00 */
[----:B------:R-:W-:-:S07]  /*5910*/  LEPC R20, `(.L_x_104) ;  /* 0x000000001014794e */ /* 0x000fce0000000000 */
[----:B---3-5:R-:W-:Y:S05]  /*5920*/  CALL.ABS.NOINC R14 ;  /* 0x000000000e007343 */ /* 0x028fea0003c00000 */
.L_x_104:
[----:B------:R-:W1:Y:S01]  /*5930*/  LDC.64 R2, c[0x4][R2] ;  /* 0x0100000002027b82 */ /* 0x000e620000000a00 */
[----:B------:R-:W2:Y:S01]  /*5940*/  LDCU.64 UR8, c[0x4][0x80] ;  /* 0x01001000ff0877ac */ /* 0x000ea20008000a00 */
[----:B------:R-:W-:Y:S02]  /*5950*/  HFMA2 R12, -RZ, RZ, 0, 5.9604644775390625e-08 ;  /* 0x00000001ff0c7431 */ /* 0x000fe400000001ff */
[----:B------:R-:W-:Y:S01]  /*5960*/  IMAD.MOV.U32 R8, RZ, RZ, 0x70 ;  /* 0x00000070ff087424 */ /* 0x000fe200078e00ff */
[----:B------:R-:W3:Y:S01]  /*5970*/  LDCU.64 UR6, c[0x4][0x88] ;  /* 0x01001100ff0677ac */ /* 0x000ee20008000a00 */
[----:B------:R-:W-:Y:S01]  /*5980*/  IMAD.MOV.U32 R13, RZ, RZ, RZ ;  /* 0x000000ffff0d7224 */ /* 0x000fe200078e00ff */
[----:B------:R-:W4:Y:S01]  /*5990*/  LDCU.64 UR4, c[0x4][0x8] ;  /* 0x01000100ff0477ac */ /* 0x000f220008000a00 */
[----:B--2---:R-:W-:Y:S02]  /*59a0*/  MOV R4, UR8 ;  /* 0x0000000800047c02 */ /* 0x004fe40008000f00 */
[----:B------:R-:W-:Y:S01]  /*59b0*/  MOV R5, UR9 ;  /* 0x0000000900057c02 */ /* 0x000fe20008000f00 */
[----:B---3--:R-:W-:Y:S01]  /*59c0*/  IMAD.U32 R6, RZ, RZ, UR6 ;  /* 0x00000006ff067e24 */ /* 0x008fe2000f8e00ff */
[----:B------:R-:W-:Y:S01]  /*59d0*/  MOV R7, UR7 ;  /* 0x0000000700077c02 */ /* 0x000fe20008000f00 */
[----:B----4-:R-:W-:Y:S01]  /*59e0*/  IMAD.U32 R10, RZ, RZ, UR4 ;  /* 0x00000004ff0a7e24 */ /* 0x010fe2000f8e00ff */
[----:B------:R-:W-:-:S02]  /*59f0*/  MOV R11, UR5 ;  /* 0x00000005000b7c02 */ /* 0x000fc40008000f00 */
[----:B------:R-:W-:-:S07]  /*5a00*/  LEPC R20, `(.L_x_103) ;  /* 0x000000001014794e */ /* 0x000fce0000000000 */
[----:B-1----:R-:W-:Y:S05]  /*5a10*/  CALL.ABS.NOINC R2 ;  /* 0x0000000002007343 */ /* 0x002fea0003c00000 */
.L_x_103:
[----:B------:R-:W1:Y:S01]  /*5a20*/  LDC.64 R2, c[0x0][0x890] ;  /* 0x00022400ff027b82 */ /* 0x000e620000000a00 */
[----:B------:R-:W-:-:S06]  /*5a30*/  ULOP3.LUT UR4, UR44, 0x1, URZ, 0x3c, !UPT ;  /* 0x000000012c047892 */ /* 0x000fcc000f8e3cff */
[----:B------:R-:W-:Y:S01]  /*5a40*/  IMAD.U32 R185, RZ, RZ, UR4 ;  /* 0x00000004ffb97e24 */ /* 0x000fe2000f8e00ff */
[----:B-1----:R-:W-:-:S04]  /*5a50*/  ISETP.NE.U32.AND P3, PT, R2, RZ, PT ;  /* 0x000000ff0200720c */ /* 0x002fc80003f65070 */
[----:B------:R-:W-:-:S13]  /*5a60*/  ISETP.NE.AND.EX P3, PT, R3, RZ, PT, P3 ;  /* 0x000000ff0300720c */ /* 0x000fda0003f65330 */
[----:B------:R-:W-:Y:S05]  /*5a70*/  @!P3 BRA `(.L_x_105) ;  /* 0x000000000034b947 */ /* 0x000fea0003800000 */
[----:B------:R-:W1:Y:S02]  /*5a80*/  LDCU.64 UR4, c[0x0][0x888] ;  /* 0x00011100ff0477ac */ /* 0x000e640008000a00 */
[----:B-1----:R-:W-:-:S04]  /*5a90*/  UISETP.NE.U32.AND UP0, UPT, UR4, URZ, UPT ;  /* 0x000000ff0400728c */ /* 0x002fc8000bf05070 */
[----:B------:R-:W-:-:S09]  /*5aa0*/  UISETP.NE.AND.EX UP0, UPT, UR5, URZ, UPT, UP0 ;  /* 0x000000ff0500728c */ /* 0x000fd2000bf05300 */
[----:B------:R-:W-:Y:S05]  /*5ab0*/  BRA.U !UP0, `(.L_x_106) ;  /* 0x0000000108187547 */ /* 0x000fea000b800000 */
[----:B------:R-:W1:Y:S01]  /*5ac0*/  LDC.64 R4, c[0x0][0x888] ;  /* 0x00022200ff047b82 */ /* 0x000e620000000a00 */
[----:B------:R-:W-:-:S04]  /*5ad0*/  IMAD R0, R2, UR36, RZ ;  /* 0x0000002402007c24 */ /* 0x000fc8000f8e02ff */
[----:B-1----:R-:W-:-:S05]  /*5ae0*/  IMAD.WIDE R4, R0, 0x4, R4 ;  /* 0x0000000400047825 */ /* 0x002fca00078e0204 */
[----:B-----5:R1:W5:Y:S01]  /*5af0*/  LDG.E R138, desc[UR38][R4.64] ;  /* 0x00000026048a7981 */ /* 0x020362000c1e1900 */
[----:B------:R-:W-:Y:S01]  /*5b00*/  MOV R174, 0x1 ;  /* 0x0000000100ae7802 */ /* 0x000fe20000000f00 */
[----:B------:R-:W-:Y:S06]  /*5b10*/  BRA `(.L_x_105) ;  /* 0x00000000000c7947 */ /* 0x000fec0003800000 */
.L_x_106:
[----:B------:R-:W1:Y:S01]  /*5b20*/  LDCU UR4, c[0x0][0x880] ;  /* 0x00011000ff0477ac */ /* 0x000e620008000800 */
[----:B------:R-:W-:Y:S01]  /*5b30*/  HFMA2 R174, -RZ, RZ, 0, 5.9604644775390625e-08 ;  /* 0x00000001ffae7431 */ /* 0x000fe200000001ff */
[----:B-1---5:R-:W-:Y:S02]  /*5b40*/  MOV R138, UR4 ;  /* 0x00000004008a7c02 */ /* 0x022fe40008000f00 */
.L_x_105:
[----:B-1----:R-:W1:Y:S02]  /*5b50*/  LDC.64 R4, c[0x0][0x8b0] ;  /* 0x00022c00ff047b82 */ /* 0x002e640000000a00 */
        /* <DEDUP_REMOVED lines=11> */
[----:B------:R-:W-:Y:S05]  /*5c10*/  BRA `(.L_x_107) ;  /* 0x0000000000087947 */ /* 0x000fea0003800000 */
.L_x_108:
[----:B------:R-:W1:Y:S02]  /*5c20*/  LDCU UR4, c[0x0][0x8a0] ;  /* 0x00011400ff0477ac */ /* 0x000e640008000800 */
[----:B-1---5:R-:W-:Y:S02]  /*5c30*/  MOV R127, UR4 ;  /* 0x00000004007f7c02 */ /* 0x022fe40008000f00 */
.L_x_107:
[----:B------:R-:W-:Y:S01]  /*5c40*/  UISETP.NE.AND UP0, UPT, UR45, URZ, UPT ;  /* 0x000000ff2d00728c */ /* 0x000fe2000bf05270 */
[----:B------:R-:W-:-:S04]  /*5c50*/  PLOP3.LUT P0, PT, PT, PT, PT, 0x8, 0x80 ;  /* 0x000000000080781c */ /* 0x000fc80003f0e170 */
[----:B------:R-:W-:-:S04]  /*5c60*/  P2R R200, PR, RZ, 0x1 ;  /* 0x00000001ffc87803 */ /* 0x000fc80000000000 */
[----:B------:R-:W-:Y:S05]  /*5c70*/  BRA.U !UP0, `(.L_x_109) ;  /* 0x00000001083c7547 */ /* 0x000fea000b800000 */
[----:B------:R-:W-:-:S04]  /*5c80*/  ISETP.NE.U32.AND P0, PT, R2, RZ, PT ;  /* 0x000000ff0200720c */ /* 0x000fc80003f05070 */
[----:B------:R-:W-:-:S13]  /*5c90*/  ISETP.NE.AND.EX P0, PT, R3, RZ, PT, P0 ;  /* 0x000000ff0300720c */ /* 0x000fda0003f05300 */
[----:B-----5:R-:W-:-:S04]  /*5ca0*/  @!P0 FSETP.EQ.AND P1, PT, R138, RZ, PT ;  /* 0x000000ff8a00820b */ /* 0x020fc80003f22000 */
[----:B------:R-:W-:Y:S01]  /*5cb0*/  P2R R200, PR, RZ, 0x2 ;  /* 0x00000002ffc87803 */ /* 0x000fe20000000000 */
[----:B------:R-:W-:Y:S08]  /*5cc0*/  @!P0 BRA `(.L_x_109) ;  /* 0x0000000000288947 */ /* 0x000ff00003800000 */
[----:B------:R-:W2:Y:S01]  /*5cd0*/  LDCU.64 UR4, c[0x0][0x888] ;  /* 0x00011100ff0477ac */ /* 0x000ea20008000a00 */
[----:B------:R-:W-:Y:S02]  /*5ce0*/  LOP3.LUT P1, RZ, R174, 0xff, RZ, 0xc0, !PT ;  /* 0x000000ffaeff7812 */ /* 0x000fe4000782c0ff */
[----:B------:R-:W-:-:S04]  /*5cf0*/  FSETP.NEU.AND P0, PT, R138, RZ, PT ;  /* 0x000000ff8a00720b */ /* 0x000fc80003f0d000 */
[----:B------:R-:W-:Y:S02]  /*5d00*/  SEL R0, RZ, 0xffffffff, P0 ;  /* 0xffffffffff007807 */ /* 0x000fe40000000000 */
[----:B--2---:R-:W-:-:S04]  /*5d10*/  ISETP.NE.U32.AND P2, PT, RZ, UR4, PT ;  /* 0x00000004ff007c0c */ /* 0x004fc8000bf45070 */
[----:B------:R-:W-:-:S04]  /*5d20*/  ISETP.NE.AND.EX P2, PT, RZ, UR5, PT, P2 ;  /* 0x00000005ff007c0c */ /* 0x000fc8000bf45320 */
[----:B------:R-:W-:-:S04]  /*5d30*/  @!P1 SEL R0, RZ, 0xffffffff, P2 ;  /* 0xffffffffff009807 */ /* 0x000fc80001000000 */
[----:B------:R-:W-:-:S04]  /*5d40*/  LOP3.LUT R0, R0, 0x1, RZ, 0xc0, !PT ;  /* 0x0000000100007812 */ /* 0x000fc800078ec0ff */
[----:B------:R-:W-:-:S04]  /*5d50*/  ISETP.EQ.U32.AND P0, PT, R0, 0x1, PT ;  /* 0x000000010000780c */ /* 0x000fc80003f02070 */
[----:B------:R-:W-:-:S09]  /*5d60*/  P2R R200, PR, RZ, 0x1 ;  /* 0x00000001ffc87803 */ /* 0x000fd20000000000 */
.L_x_109:
[----:B------:R-:W-:Y:S01]  /*5d70*/  ISETP.NE.AND P4, PT, R200, RZ, PT ;  /* 0x000000ffc800720c */ /* 0x000fe20003f85270 */
[----:B------:R-:W-:Y:S01]  /*5d80*/  IMAD.MOV.U32 R184, RZ, RZ, 0x1 ;  /* 0x00000001ffb87424 */ /* 0x000fe200078e00ff */
[----:B------:R-:W-:Y:S01]  /*5d90*/  LEA R5, R125, UR41, 0x3 ;  /* 0x000000297d057c11 */ /* 0x000fe2000f8e18ff */
[----:B------:R-:W-:Y:S01]  /*5da0*/  IMAD.SHL.U32 R178, R18, 0x100, RZ ;  /* 0x0000010012b27824 */ /* 0x000fe200078e00ff */
[----:B------:R-:W-:Y:S01]  /*5db0*/  SHF.L.U32 R2, R191, 0x1f, RZ ;  /* 0x0000001fbf027819 */ /* 0x000fe200000006ff */
[----:B------:R-:W-:Y:S01]  /*5dc0*/  IMAD.SHL.U32 R176, R19, 0x80, RZ ;  /* 0x0000008013b07824 */ /* 0x000fe200078e00ff */
[----:B------:R-:W-:Y:S01]  /*5dd0*/  CS2R R170, SRZ ;  /* 0x0000000000aa7805 */ /* 0x000fe2000001ff00 */
[----:B------:R-:W-:Y:S01]  /*5de0*/  IMAD R124, R125, 0x100, R126 ;  /* 0x000001007d7c7824 */ /* 0x000fe200078e027e */
[----:B------:R-:W-:Y:S01]  /*5df0*/  CS2R R168, SRZ ;  /* 0x0000000000a87805 */ /* 0x000fe2000001ff00 */
[----:B------:R-:W-:Y:S01]  /*5e00*/  IMAD.MOV.U32 R123, RZ, RZ, RZ ;  /* 0x000000ffff7b7224 */ /* 0x000fe200078e00ff */
[----:B------:R-:W-:Y:S01]  /*5e10*/  CS2R R166, SRZ ;  /* 0x0000000000a67805 */ /* 0x000fe2000001ff00 */
[----:B------:R-:W-:Y:S01]  /*5e20*/  IMAD.U32 R183, RZ, RZ, UR42 ;  /* 0x0000002affb77e24 */ /* 0x000fe2000f8e00ff */
[----:B------:R-:W-:Y:S01]  /*5e30*/  CS2R R164, SRZ ;  /* 0x0000000000a47805 */ /* 0x000fe2000001ff00 */
[----:B------:R-:W-:Y:S01]  /*5e40*/  VOTEU.ALL UP0, P4 ;  /* 0x0000000000ff7886 */ /* 0x000fe20002000000 */
[----:B------:R-:W-:Y:S01]  /*5e50*/  @!P4 SHF.L.U32 R4, R185, 0x1f, RZ ;  /* 0x0000001fb904c819 */ /* 0x000fe200000006ff */
[----:B------:R-:W-:Y:S01]  /*5e60*/  IMAD.U32 R181, RZ, RZ, UR43 ;  /* 0x0000002bffb57e24 */ /* 0x000fe2000f8e00ff */
[----:B------:R-:W-:-:S02]  /*5e70*/  CS2R R162, SRZ ;  /* 0x0000000000a27805 */ /* 0x000fc4000001ff00 */
[----:B------:R-:W-:Y:S01]  /*5e80*/  CS2R R160, SRZ ;  /* 0x0000000000a07805 */ /* 0x000fe2000001ff00 */
[----:B------:R-:W-:Y:S01]  /*5e90*/  @!UP0 ULEA UR4, UR43, UR41, 0x3 ;  /* 0x000000292b048291 */ /* 0x000fe2000f8e18ff */
[----:B------:R-:W-:Y:S02]  /*5ea0*/  CS2R R158, SRZ ;  /* 0x00000000009e7805 */ /* 0x000fe4000001ff00 */
[----:B------:R-:W-:Y:S02]  /*5eb0*/  CS2R R156, SRZ ;  /* 0x00000000009c7805 */ /* 0x000fe4000001ff00 */
[----:B------:R-:W-:Y:S02]  /*5ec0*/  CS2R R154, SRZ ;  /* 0x00000000009a7805 */ /* 0x000fe4000001ff00 */
[----:B------:R-:W-:Y:S02]  /*5ed0*/  CS2R R152, SRZ ;  /* 0x0000000000987805 */ /* 0x000fe4000001ff00 */
[----:B------:R-:W-:-:S02]  /*5ee0*/  CS2R R150, SRZ ;  /* 0x0000000000967805 */ /* 0x000fc4000001ff00 */
[----:B------:R-:W-:Y:S02]  /*5ef0*/  CS2R R148, SRZ ;  /* 0x0000000000947805 */ /* 0x000fe4000001ff00 */
[----:B------:R-:W-:Y:S02]  /*5f00*/  CS2R R146, SRZ ;  /* 0x0000000000927805 */ /* 0x000fe4000001ff00 */
[----:B------:R-:W-:Y:S01]  /*5f10*/  CS2R R144, SRZ ;  /* 0x0000000000907805 */ /* 0x000fe2000001ff00 */
[----:B------:R-:W2:Y:S01]  /*5f20*/  @!P4 SYNCS.PHASECHK.TRANS64.TRYWAIT P1, [UR4+0x50], R4 ;  /* 0x00005004ff00c5a7 */ /* 0x000ea20008021104 */
[----:B------:R-:W-:Y:S01]  /*5f30*/  CS2R R142, SRZ ;  /* 0x00000000008e7805 */ /* 0x000fe2000001ff00 */
[----:B------:R-:W3:Y:S01]  /*5f40*/  LDCU.64 UR4, c[0x0][0x888] ;  /* 0x00011100ff0477ac */ /* 0x000ee20008000a00 */
[----:B------:R-:W-:Y:S01]  /*5f50*/  CS2R R140, SRZ ;  /* 0x00000000008c7805 */ /* 0x000fe2000001ff00 */
[----:B------:R-:W4:Y:S01]  /*5f60*/  SYNCS.PHASECHK.TRANS64.TRYWAIT P0, [R5+URZ+0xc0], R2 ;  /* 0x0000c002050075a7 */ /* 0x000f2200080011ff */
[----:B---3--:R-:W-:-:S04]  /*5f70*/  ISETP.NE.U32.AND P2, PT, RZ, UR4, PT ;  /* 0x00000004ff007c0c */ /* 0x008fc8000bf45070 */
[----:B------:R-:W-:-:S04]  /*5f80*/  ISETP.NE.AND.EX P2, PT, RZ, UR5, PT, P2 ;  /* 0x00000005ff007c0c */ /* 0x000fc8000bf45320 */
[----:B------:R-:W-:Y:S02]  /*5f90*/  SEL R3, RZ, 0xffffffff, P2 ;  /* 0xffffffffff037807 */ /* 0x000fe40001000000 */
[----:B-----5:R-:W-:-:S04]  /*5fa0*/  FSETP.NEU.AND P2, PT, R138, RZ, PT ;  /* 0x000000ff8a00720b */ /* 0x020fc80003f4d000 */
[----:B------:R-:W-:Y:S02]  /*5fb0*/  SEL R0, RZ, 0xffffffff, P2 ;  /* 0xffffffffff007807 */ /* 0x000fe40001000000 */
[----:B------:R-:W-:-:S04]  /*5fc0*/  LOP3.LUT P2, R175, R174, 0xff, RZ, 0xc0, !PT ;  /* 0x000000ffaeaf7812 */ /* 0x000fc8000784c0ff */
[----:B------:R-:W-:-:S04]  /*5fd0*/  @P3 SEL R0, R3, R0, !P2 ;  /* 0x0000000003003207 */ /* 0x000fc80005000000 */
[----:B------:R-:W-:-:S04]  /*5fe0*/  LOP3.LUT R0, R0, 0x1, RZ, 0xc0, !PT ;  /* 0x0000000100007812 */ /* 0x000fc800078ec0ff */
[----:B------:R-:W-:-:S04]  /*5ff0*/  ISETP.NE.U32.AND P2, PT, R0, 0x1, PT ;  /* 0x000000010000780c */ /* 0x000fc80003f45070 */
[----:B------:R-:W-:Y:S02]  /*6000*/  P2R R198, PR, RZ, 0x4 ;  /* 0x00000004ffc67803 */ /* 0x000fe40000000000 */
[----:B--2---:R-:W-:Y:S02]  /*6010*/  @!P4 SEL R184, RZ, 0x1, !P1 ;  /* 0x00000001ffb8c807 */ /* 0x004fe40004800000 */
[----:B----4-:R-:W-:-:S07]  /*6020*/  SEL R180, RZ, 0x1, !P0 ;  /* 0x00000001ffb47807 */ /* 0x010fce0004000000 */
.L_x_126:
[----:B------:R-:W-:Y:S01]  /*6030*/  ISETP.NE.AND P0, PT, R200, RZ, PT ;  /* 0x000000ffc800720c */ /* 0x000fe20003f05270 */
[----:B------:R-:W-:Y:S05]  /*6040*/  YIELD ;  /* 0x0000000000007946 */ /* 0x000fea0003800000 */
[----:B------:R-:W-:Y:S07]  /*6050*/  BSSY B1, `(.L_x_110) ;  /* 0x0000027000017945 */ /* 0x000fee0003800000 */
[----:B------:R-:W-:Y:S05]  /*6060*/  @P0 BRA `(.L_x_111) ;  /* 0x0000000000940947 */ /* 0x000fea0003800000 */
[----:B------:R-:W-:Y:S01]  /*6070*/  ISETP.NE.AND P1, PT, R198, RZ, PT ;  /* 0x000000ffc600720c */ /* 0x000fe20003f25270 */
[----:B------:R-:W-:Y:S01]  /*6080*/  BSSY B0, `(.L_x_112) ;  /* 0x0000010000007945 */ /* 0x000fe20003800000 */
[----:B------:R-:W-:Y:S02]  /*6090*/  ISETP.NE.AND P0, PT, R184, RZ, PT ;  /* 0x000000ffb800720c */ /* 0x000fe40003f05270 */
[----:B------:R-:W-:Y:S09]  /*60a0*/  ISETP.NE.U32.AND P2, PT, R195, 0x1, PT ;  /* 0x00000001c300780c */ /* 0x000ff20003f45070 */
[----:B------:R-:W-:Y:S02]  /*60b0*/  @P1 IMAD R8, R181, 0x2000, R194 ;  /* 0x00002000b5081824 */ /* 0x000fe400078e02c2 */
[----:B------:R-:W-:Y:S03]  /*60c0*/  @P1 IMAD.MOV.U32 R5, RZ, RZ, 0x10 ;  /* 0x00000010ff051424 */ /* 0x000fe600078e00ff */
[----:B------:R-:W-:Y:S02]  /*60d0*/  @P1 LEA R8, R8, UR41, 0x1 ;  /* 0x0000002908081c11 */ /* 0x000fe4000f8e08ff */
[----:B------:R-:W-:Y:S02]  /*60e0*/  @P1 SEL R5, R5, 0xfffffff0, P2 ;  /* 0xfffffff005051807 */ /* 0x000fe40001000000 */
[----:B------:R-:W-:Y:S01]  /*60f0*/  @P1 LEA R2, R193, R8, 0x4 ;  /* 0x00000008c1021211 */ /* 0x000fe200078e20ff */
[C---:B------:R-:W-:Y:S02]  /*6100*/  @P1 VIADD R3, R8.reuse, 0x400 ;  /* 0x0000040008031836 */ /* 0x040fe40000000000 */
[----:B------:R-:W-:Y:S03]  /*6110*/  @P1 IMAD.IADD R4, R8, 0x1, R5 ;  /* 0x0000000108041824 */ /* 0x000fe600078e0205 */
[----:B-1----:R-:W-:Y:S01]  /*6120*/  @P1 LEA R6, R192, R3, 0x4 ;  /* 0x00000003c0061211 */ /* 0x002fe200078e20ff */
[----:B------:R-:W-:Y:S06]  /*6130*/  @P0 BRA `(.L_x_113) ;  /* 0x0000000000100947 */ /* 0x000fec0003800000 */
[----:B------:R-:W-:Y:S02]  /*6140*/  LEA R3, R181, UR41, 0x3 ;  /* 0x00000029b5037c11 */ /* 0x000fe4000f8e18ff */
[----:B------:R-:W-:Y:S04]  /*6150*/  SHF.L.U32 R0, R185, 0x1f, RZ ;  /* 0x0000001fb9007819 */ /* 0x000fe800000006ff */
[----:B------:R-:W1:Y:S02]  /*6160*/  SYNCS.PHASECHK.TRANS64.TRYWAIT P0, [R3+URZ+0x50], R0 ;  /* 0x00005000030075a7 */ /* 0x000e6400080011ff */
[----:B-1----:R-:W-:Y:S05]  /*6170*/  @!P0 BRA `(.L_x_114) ;  /* 0x0000008800388947 */ /* 0x002fea0003800000 */
.L_x_113:
[----:B------:R-:W-:Y:S05]  /*6180*/  BSYNC B0 ;  /* 0x0000000000007941 */ /* 0x000fea0003800000 */
.L_x_112:
[----:B------:R-:W-:Y:S02]  /*6190*/  ISETP.NE.AND P0, PT, R198, RZ, PT ;  /* 0x000000ffc600720c */ /* 0x000fe40003f05270 */
[----:B------:R-:W-:Y:S11]  /*61a0*/  IADD3 R181, PT, PT, R181, 0x1, RZ ;  /* 0x00000001b5b57810 */ /* 0x000ff60007ffe0ff */
[----:B------:R2:W3:Y:S01]  /*61b0*/  @P0 LDS.128 R144, [R4+0x400] ;  /* 0x0004000004900984 */ /* 0x0004e20000000c00 */
[----:B------:R-:W-:Y:S01]  /*61c0*/  @P0 IMAD R10, R193, 0x10, R6 ;  /* 0x00000010c10a0824 */ /* 0x000fe200078e0206 */
[C---:B------:R-:W-:Y:S01]  /*61d0*/  @P0 IADD3 R6, PT, PT, R5.reuse, R6, RZ ;  /* 0x0000000605060210 */ /* 0x040fe20007ffe0ff */
[C---:B-1----:R-:W-:Y:S01]  /*61e0*/  @P0 IMAD.IADD R0, R5.reuse, 0x1, R2 ;  /* 0x0000000105000824 */ /* 0x042fe200078e0202 */
[----:B------:R4:W1:Y:S01]  /*61f0*/  @P0 LDS.128 R140, [R8+0x400] ;  /* 0x00040000088c0984 */ /* 0x0008620000000c00 */
[----:B------:R-:W-:Y:S02]  /*6200*/  @P0 IMAD R3, R192, 0x10, R8 ;  /* 0x00000010c0030824 */ /* 0x000fe400078e0208 */
[----:B------:R-:W-:Y:S01]  /*6210*/  @P0 IMAD.IADD R5, R5, 0x1, R10 ;  /* 0x0000000105050824 */ /* 0x000fe200078e020a */
[----:B------:R4:W1:Y:S04]  /*6220*/  @P0 LDS.128 R148, [R2+0x400] ;  /* 0x0004000002940984 */ /* 0x0008680000000c00 */
[----:B------:R4:W1:Y:S04]  /*6230*/  @P0 LDS.128 R152, [R0+0x400] ;  /* 0x0004000000980984 */ /* 0x0008680000000c00 */
[----:B------:R4:W1:Y:S04]  /*6240*/  @P0 LDS.128 R156, [R3+0x400] ;  /* 0x00040000039c0984 */ /* 0x0008680000000c00 */
[----:B------:R4:W1:Y:S04]  /*6250*/  @P0 LDS.128 R160, [R6] ;  /* 0x0000000006a00984 */ /* 0x0008680000000c00 */
[----:B------:R4:W1:Y:S04]  /*6260*/  @P0 LDS.128 R164, [R10] ;  /* 0x000000000aa40984 */ /* 0x0008680000000c00 */
[----:B------:R4:W1:Y:S01]  /*6270*/  @P0 LDS.128 R168, [R5] ;  /* 0x0000000005a80984 */ /* 0x0008620000000c00 */
[C---:B------:R-:W-:Y:S04]  /*6280*/  ISETP.NE.AND P0, PT, R181.reuse, 0x4, PT ;  /* 0x00000004b500780c */ /* 0x040fe80003f05270 */
[----:B--2---:R-:W-:Y:S02]  /*6290*/  SEL R4, RZ, 0x1, P0 ;  /* 0x00000001ff047807 */ /* 0x004fe40000000000 */
[----:B------:R-:W-:Y:S02]  /*62a0*/  SEL R181, R181, RZ, P0 ;  /* 0x000000ffb5b57207 */ /* 0x000fe40000000000 */
[----:B------:R-:W-:Y:S02]  /*62b0*/  LOP3.LUT R185, R185, R4, RZ, 0x3c, !PT ;  /* 0x00000004b9b97212 */ /* 0x000fe400078e3cff */
.L_x_111:
[----:B------:R-:W-:Y:S05]  /*62c0*/  BSYNC B1 ;  /* 0x0000000000017941 */ /* 0x000fea0003800000 */
.L_x_110:
[C---:B------:R-:W-:Y:S01]  /*62d0*/  LOP3.LUT P1, RZ, R123.reuse, R180, RZ, 0xfc, !PT ;  /* 0x000000b47bff7212 */ /* 0x040fe2000782fcff */
[----:B------:R-:W-:Y:S01]  /*62e0*/  IMAD.SHL.U32 R121, R123, 0x40, RZ ;  /* 0x000000407b797824 */ /* 0x000fe200078e00ff */
[----:B------:R-:W-:Y:S01]  /*62f0*/  LEA R201, R125, UR41, 0x3 ;  /* 0x000000297dc97c11 */ /* 0x000fe2000f8e18ff */
[----:B------:R-:W-:Y:S02]  /*6300*/  BSSY B0, `(.L_x_115) ;  /* 0x0000009000007945 */ /* 0x000fe40003800000 */
[----:B------:R-:W-:Y:S05]  /*6310*/  IMAD.IADD R16, R124, 0x1, R121 ;  /* 0x000000017c107824 */ /* 0x000fea00078e0279 */
[----:B----4-:R-:W-:Y:S04]  /*6320*/  SHF.R.U32.HI R0, RZ, 0x15, R16 ;  /* 0x00000015ff007819 */ /* 0x010fe80000011610 */
[----:B------:R-:W-:Y:S01]  /*6330*/  LOP3.LUT P0, RZ, R0, 0x3, R197, 0x48, !PT ;  /* 0x0000000300ff7812 */ /* 0x000fe200078048c5 */
[----:B------:R-:W-:Y:S01]  /*6340*/  @!UPT UIADD3 URZ, UPT, UPT, URZ, URZ, URZ ;  /* 0x000000fffffff290 */ /* 0x000fe2000fffe0ff */
[----:B------:R-:W-:Y:S11]  /*6350*/  @P1 BRA `(.L_x_116) ;  /* 0x00000000000c1947 */ /* 0x000ff60003800000 */
[----:B------:R-:W-:Y:S04]  /*6360*/  SHF.L.U32 R0, R191, 0x1f, RZ ;  /* 0x0000001fbf007819 */ /* 0x000fe800000006ff */
[----:B------:R-:W2:Y:S02]  /*6370*/  SYNCS.PHASECHK.TRANS64.TRYWAIT P1, [R201+URZ+0xc0], R0 ;  /* 0x0000c000c90075a7 */ /* 0x000ea400080211ff */
[----:B--2---:R-:W-:Y:S05]  /*6380*/  @!P1 BRA `(.L_x_117) ;  /* 0x0000008400c89947 */ /* 0x004fea0003800000 */
.L_x_116:
[----:B------:R-:W-:Y:S05]  /*6390*/  BSYNC B0 ;  /* 0x0000000000007941 */ /* 0x000fea0003800000 */
.L_x_115:
[----:B------:R-:W-:Y:S05]  /*63a0*/  @!P0 BRA `(.L_x_118) ;  /* 0x0000000000408947 */ /* 0x000fea0003800000 */
[----:B------:R-:W4:Y:S01]  /*63b0*/  LDCU.64 UR8, c[0x4][0x70] ;  /* 0x01000e00ff0877ac */ /* 0x000f220008000a00 */
[----:B------:R-:W-:Y:S01]  /*63c0*/  MOV R3, 0x0 ;  /* 0x0000000000037802 */ /* 0x000fe20000000f00 */
[----:B------:R-:W-:Y:S02]  /*63d0*/  HFMA2 R12, -RZ, RZ, 0, 5.9604644775390625e-08 ;  /* 0x00000001ff0c7431 */ /* 0x000fe400000001ff */
[----:B------:R-:W-:Y:S02]  /*63e0*/  IMAD.MOV.U32 R8, RZ, RZ, 0x192 ;  /* 0x00000192ff087424 */ /* 0x000fe400078e00ff */
[----:B------:R-:W-:Y:S01]  /*63f0*/  IMAD.MOV.U32 R13, RZ, RZ, RZ ;  /* 0x000000ffff0d7224 */ /* 0x000fe200078e00ff */
[----:B------:R-:W1:Y:S01]  /*6400*/  LDCU.64 UR6, c[0x4][0x78] ;  /* 0x01000f00ff0677ac */ /* 0x000e620008000a00 */
[----:B------:R-:W2:Y:S01]  /*6410*/  LDC.64 R2, c[0x4][R3] ;  /* 0x0100000003027b82 */ /* 0x000ea20000000a00 */
[----:B------:R-:W5:Y:S01]  /*6420*/  LDCU.64 UR4, c[0x4][0x10] ;  /* 0x01000200ff0477ac */ /* 0x000f620008000a00 */
[----:B----4-:R-:W-:Y:S01]  /*6430*/  MOV R5, UR9 ;  /* 0x0000000900057c02 */ /* 0x010fe20008000f00 */
[----:B------:R-:W-:Y:S01]  /*6440*/  IMAD.U32 R4, RZ, RZ, UR8 ;  /* 0x00000008ff047e24 */ /* 0x000fe2000f8e00ff */
[----:B-1----:R-:W-:Y:S01]  /*6450*/  MOV R7, UR7 ;  /* 0x0000000700077c02 */ /* 0x002fe20008000f00 */
[----:B------:R-:W-:Y:S01]  /*6460*/  IMAD.U32 R6, RZ, RZ, UR6 ;  /* 0x00000006ff067e24 */ /* 0x000fe2000f8e00ff */
[----:B-----5:R-:W-:Y:S01]  /*6470*/  MOV R11, UR5 ;  /* 0x00000005000b7c02 */ /* 0x020fe20008000f00 */
[----:B------:R-:W-:Y:S02]  /*6480*/  IMAD.U32 R10, RZ, RZ, UR4 ;  /* 0x00000004ff0a7e24 */ /* 0x000fe4000f8e00ff */
[----:B------:R-:W-:Y:S07]  /*6490*/  LEPC R20, `(.L_x_118) ;  /* 0x000000001014794e */ /* 0x000fee0000000000 */
[----:B--23--:R-:W-:Y:S05]  /*64a0*/  CALL.ABS.NOINC R2 ;  /* 0x0000000002007343 */ /* 0x00cfea0003c00000 */
.L_x_118:
[----:B------:R-:W-:Y:S01]  /*64b0*/  MOV R139, 0x38eb4c3a ;  /* 0x38eb4c3a008b7802 */ /* 0x000fe20000000f00 */
[----:B------:R-:W-:Y:S05]  /*64c0*/  WARPSYNC.ALL ;  /* 0x0000000000007948 */ /* 0x000fea0003800000 */
[----:B------:R-:W-:Y:S01]  /*64d0*/  R2UR UR4, R16 ;  /* 0x00000000100472ca */ /* 0x000fe200000e0000 */
[--C-:B-1----:R-:W-:Y:S01]  /*64e0*/  HADD2.F32 R69, -RZ, R140.reuse.H0_H0 ;  /* 0x2000008cff457230 */ /* 0x102fe20000004100 */
[----:B------:R-:W-:Y:S01]  /*64f0*/  MOV R128, 0x3c09919f ;  /* 0x3c09919f00807802 */ /* 0x000fe20000000f00 */
[----:B------:R-:W-:Y:S01]  /*6500*/  HADD2.F32 R71, -RZ, R140.H1_H1 ;  /* 0x3000008cff477230 */ /* 0x000fe20000004100 */
[----:B------:R-:W-:Y:S01]  /*6510*/  MOV R131, 0x3e235519 ;  /* 0x3e23551900837802 */ /* 0x000fe20000000f00 */
[--C-:B------:R-:W-:Y:S01]  /*6520*/  HADD2.F32 R68, -RZ, R141.reuse.H0_H0 ;  /* 0x2000008dff447230 */ /* 0x100fe20000004100 */
[----:B------:R-:W-:Y:S01]  /*6530*/  MOV R129, 0x3f210a14 ;  /* 0x3f210a1400817802 */ /* 0x000fe20000000f00 */
[----:B------:R-:W-:Y:S01]  /*6540*/  HADD2.F32 R70, -RZ, R141.H1_H1 ;  /* 0x3000008dff467230 */ /* 0x000fe20000004100 */
[----:B------:R-:W-:Y:S01]  /*6550*/  ISETP.NE.U32.AND P6, PT, R195, 0x1, PT ;  /* 0x00000001c300780c */ /* 0x000fe20003fc5070 */
[--C-:B------:R-:W-:Y:S02]  /*6560*/  HADD2.F32 R72, -RZ, R142.reuse.H1_H1 ;  /* 0x3000008eff487230 */ /* 0x100fe40000004100 */
[----:B------:R-:W-:Y:S01]  /*6570*/  HFMA2 R133, -RZ, RZ, 0.8349609375, 5.424022674560546875e-06 ;  /* 0x3aae005bff857431 */ /* 0x000fe200000001ff */
[----:B------:R-:W-:Y:S01]  /*6580*/  BSSY.RECONVERGENT B0, `(.L_x_119) ;  /* 0x0000757000007945 */ /* 0x000fe20003800200 */
[----:B------:R-:W-:Y:S01]  /*6590*/  HFMA2 R132, -RZ, RZ, 1.28515625, -179.25 ;  /* 0x3d24d99aff847431 */ /* 0x000fe200000001ff */
[----:B------:R-:W2:Y:S01]  /*65a0*/  LDTM.x64 R4, tmem[UR4] ;  /* 0x00000004000479ee */ /* 0x000ea20008340000 */
[----:B------:R-:W-:Y:S02]  /*65b0*/  HFMA2 R130, -RZ, RZ, 1.8525390625, -0.310791015625 ;  /* 0x3f69b4f9ff827431 */ /* 0x000fe400000001ff */
[C---:B--2---:R-:W-:Y:S01]  /*65c0*/  FMUL R0, R127.reuse, R4 ;  /* 0x000000047f007220 */ /* 0x044fe20000400000 */
[C---:B------:R-:W-:Y:S01]  /*65d0*/  FMUL R2, R127.reuse, R5 ;  /* 0x000000057f027220 */ /* 0x040fe20000400000 */
[C---:B------:R-:W-:Y:S01]  /*65e0*/  FMUL R3, R127.reuse, R6 ;  /* 0x000000067f037220 */ /* 0x040fe20000400000 */
[C---:B------:R-:W-:Y:S01]  /*65f0*/  FMUL R7, R127.reuse, R7 ;  /* 0x000000077f077220 */ /* 0x040fe20000400000 */
[C---:B------:R-:W-:Y:S01]  /*6600*/  FFMA R0, R138.reuse, R69, R0 ;  /* 0x000000458a007223 */ /* 0x040fe20000000000 */
[----:B------:R-:W-:Y:S02]  /*6610*/  HADD2.F32 R69, -RZ, R142.H0_H0 ;  /* 0x2000008eff457230 */ /* 0x000fe40000004100 */
[C---:B------:R-:W-:Y:S01]  /*6620*/  FMUL R4, R127.reuse, R8 ;  /* 0x000000087f047220 */ /* 0x040fe20000400000 */
[C---:B------:R-:W-:Y:S01]  /*6630*/  FFMA R2, R138.reuse, R71, R2 ;  /* 0x000000478a027223 */ /* 0x040fe20000000002 */
[C---:B------:R-:W-:Y:S01]  /*6640*/  FFMA R3, R138.reuse, R68, R3 ;  /* 0x000000448a037223 */ /* 0x040fe20000000003 */
[C---:B------:R-:W-:Y:S01]  /*6650*/  FMUL R5, R127.reuse, R9 ;  /* 0x000000097f057220 */ /* 0x040fe20000400000 */
[--C-:B------:R-:W-:Y:S02]  /*6660*/  HADD2.F32 R71, -RZ, R143.reuse.H0_H0 ;  /* 0x2000008fff477230 */ /* 0x100fe40000004100 */
[C---:B------:R-:W-:Y:S01]  /*6670*/  FMUL R6, R127.reuse, R10 ;  /* 0x0000000a7f067220 */ /* 0x040fe20000400000 */
[----:B------:R-:W-:Y:S02]  /*6680*/  HADD2.F32 R68, -RZ, R143.H1_H1 ;  /* 0x3000008fff447230 */ /* 0x000fe40000004100 */
[C---:B------:R-:W-:Y:S01]  /*6690*/  FFMA R7, R138.reuse, R70, R7 ;  /* 0x000000468a077223 */ /* 0x040fe20000000007 */
[C---:B------:R-:W-:Y:S01]  /*66a0*/  FMUL R11, R127.reuse, R11 ;  /* 0x0000000b7f0b7220 */ /* 0x040fe20000400000 */
[C---:B------:R-:W-:Y:S01]  /*66b0*/  FFMA R4, R138.reuse, R69, R4 ;  /* 0x000000458a047223 */ /* 0x040fe20000000004 */
[C---:B------:R-:W-:Y:S01]  /*66c0*/  FFMA R5, R138.reuse, R72, R5 ;  /* 0x000000488a057223 */ /* 0x040fe20000000005 */
[--C-:B---3--:R-:W-:Y:S02]  /*66d0*/  HADD2.F32 R69, -RZ, R144.reuse.H0_H0 ;  /* 0x20000090ff457230 */ /* 0x108fe40000004100 */
[C---:B------:R-:W-:Y:S01]  /*66e0*/  FFMA R6, R138.reuse, R71, R6 ;  /* 0x000000478a067223 */ /* 0x040fe20000000006 */
[C---:B------:R-:W-:Y:S01]  /*66f0*/  FMUL R8, R127.reuse, R12 ;  /* 0x0000000c7f087220 */ /* 0x040fe20000400000 */
[----:B------:R-:W-:Y:S02]  /*6700*/  HADD2.F32 R70, -RZ, R144.H1_H1 ;  /* 0x30000090ff467230 */ /* 0x000fe40000004100 */
[C---:B------:R-:W-:Y:S01]  /*6710*/  FFMA R11, R138.reuse, R68, R11 ;  /* 0x000000448a0b7223 */ /* 0x040fe2000000000b */
[C---:B------:R-:W-:Y:S01]  /*6720*/  FMUL R9, R127.reuse, R13 ;  /* 0x0000000d7f097220 */ /* 0x040fe20000400000 */
[--C-:B------:R-:W-:Y:S02]  /*6730*/  HADD2.F32 R71, -RZ, R145.reuse.H0_H0 ;  /* 0x20000091ff477230 */ /* 0x100fe40000004100 */
[C---:B------:R-:W-:Y:S01]  /*6740*/  FMUL R10, R127.reuse, R14 ;  /* 0x0000000e7f0a7220 */ /* 0x040fe20000400000 */
[----:B------:R-:W-:Y:S02]  /*6750*/  HADD2.F32 R68, -RZ, R145.H1_H1 ;  /* 0x30000091ff447230 */ /* 0x000fe40000004100 */
[C---:B------:R-:W-:Y:S01]  /*6760*/  FMUL R15, R127.reuse, R15 ;  /* 0x0000000f7f0f7220 */ /* 0x040fe20000400000 */
[C---:B------:R-:W-:Y:S01]  /*6770*/  FFMA R8, R138.reuse, R69, R8 ;  /* 0x000000458a087223 */ /* 0x040fe20000000008 */
[C---:B------:R-:W-:Y:S01]  /*6780*/  FFMA R9, R138.reuse, R70, R9 ;  /* 0x000000468a097223 */ /* 0x040fe20000000009 */
[--C-:B------:R-:W-:Y:S02]  /*6790*/  HADD2.F32 R69, -RZ, R146.reuse.H0_H0 ;  /* 0x20000092ff457230 */ /* 0x100fe40000004100 */
[C---:B------:R-:W-:Y:S01]  /*67a0*/  FFMA R10, R138.reuse, R71, R10 ;  /* 0x000000478a0a7223 */ /* 0x040fe2000000000a */
[C---:B------:R-:W-:Y:S01]  /*67b0*/  FMUL R12, R127.reuse, R16 ;  /* 0x000000107f0c7220 */ /* 0x040fe20000400000 */
[C---:B------:R-:W-:Y:S01]  /*67c0*/  FFMA R15, R138.reuse, R68, R15 ;  /* 0x000000448a0f7223 */ /* 0x040fe2000000000f */
[----:B------:R-:W-:Y:S02]  /*67d0*/  HADD2.F32 R68, -RZ, R146.H1_H1 ;  /* 0x30000092ff447230 */ /* 0x000fe40000004100 */
[C---:B------:R-:W-:Y:S01]  /*67e0*/  FMUL R13, R127.reuse, R17 ;  /* 0x000000117f0d7220 */ /* 0x040fe20000400000 */
[--C-:B------:R-:W-:Y:S02]  /*67f0*/  HADD2.F32 R71, -RZ, R147.reuse.H0_H0 ;  /* 0x20000093ff477230 */ /* 0x100fe40000004100 */
[C---:B------:R-:W-:Y:S01]  /*6800*/  FFMA R12, R138.reuse, R69, R12 ;  /* 0x000000458a0c7223 */ /* 0x040fe2000000000c */
[C---:B------:R-:W-:Y:S01]  /*6810*/  FMUL R14, R127.reuse, R18 ;  /* 0x000000127f0e7220 */ /* 0x040fe20000400000 */
[----:B------:R-:W-:Y:S02]  /*6820*/  HADD2.F32 R70, -RZ, R147.H1_H1 ;  /* 0x30000093ff467230 */ /* 0x000fe40000004100 */
[C---:B------:R-:W-:Y:S01]  /*6830*/  FMUL R19, R127.reuse, R19 ;  /* 0x000000137f137220 */ /* 0x040fe20000400000 */
[--C-:B------:R-:W-:Y:S02]  /*6840*/  HADD2.F32 R69, -RZ, R148.reuse.H0_H0 ;  /* 0x20000094ff457230 */ /* 0x100fe40000004100 */
[C---:B------:R-:W-:Y:S01]  /*6850*/  FMUL R16, R127.reuse, R20 ;  /* 0x000000147f107220 */ /* 0x040fe20000400000 */
[C---:B------:R-:W-:Y:S01]  /*6860*/  FFMA R13, R138.reuse, R68, R13 ;  /* 0x000000448a0d7223 */ /* 0x040fe2000000000d */
[C---:B------:R-:W-:Y:S01]  /*6870*/  FFMA R14, R138.reuse, R71, R14 ;  /* 0x000000478a0e7223 */ /* 0x040fe2000000000e */
[----:B------:R-:W-:Y:S02]  /*6880*/  HADD2.F32 R68, -RZ, R148.H1_H1 ;  /* 0x30000094ff447230 */ /* 0x000fe40000004100 */
[C---:B------:R-:W-:Y:S01]  /*6890*/  FFMA R19, R138.reuse, R70, R19 ;  /* 0x000000468a137223 */ /* 0x040fe20000000013 */
[C---:B------:R-:W-:Y:S01]  /*68a0*/  FMUL R17, R127.reuse, R21 ;  /* 0x000000157f117220 */ /* 0x040fe20000400000 */
[C---:B------:R-:W-:Y:S01]  /*68b0*/  FFMA R16, R138.reuse, R69, R16 ;  /* 0x000000458a107223 */ /* 0x040fe20000000010 */
[--C-:B------:R-:W-:Y:S02]  /*68c0*/  HADD2.F32 R69, -RZ, R149.reuse.H0_H0 ;  /* 0x20000095ff457230 */ /* 0x100fe40000004100 */
        /* <DEDUP_REMOVED lines=48> */
[----:B------:R-:W-:Y:S02]  /*6bd0*/  HADD2.F32 R70, -RZ, R157.H1_H1 ;  /* 0x3000009dff467230 */ /* 0x000fe40000004100 */
[C---:B------:R-:W-:Y:S01]  /*6be0*/  FMUL R34, R127.reuse, R38 ;  /* 0x000000267f227220 */ /* 0x040fe20000400000 */
        /* <DEDUP_REMOVED lines=68> */
[----:B------:R-:W-:Y:S01]  /*7030*/  FFMA R56, R138, R69, R56 ;  /* 0x000000458a387223 */ /* 0x000fe20000000038 */
[--C-:B------:R-:W-:Y:S02]  /*7040*/  HADD2.F32 R69, -RZ, R169.reuse.H0_H0 ;  /* 0x200000a9ff457230 */ /* 0x100fe40000004100 */
[C---:B------:R-:W-:Y:S01]  /*7050*/  FMUL R58, R127.reuse, R62 ;  /* 0x0000003e7f3a7220 */ /* 0x040fe20000400000 */
[----:B------:R-:W-:Y:S02]  /*7060*/  HADD2.F32 R70, -RZ, R169.H1_H1 ;  /* 0x300000a9ff467230 */ /* 0x000fe40000004100 */
[----:B------:R-:W-:Y:S01]  /*7070*/  FMUL R72, R0, 0.70710676908493041992 ;  /* 0x3f3504f300487820 */ /* 0x000fe20000400000 */
[----:B------:R-:W-:Y:S01]  /*7080*/  FFMA R57, R138, R68, R57 ;  /* 0x000000448a397223 */ /* 0x000fe20000000039 */
[C---:B------:R-:W-:Y:S01]  /*7090*/  FMUL R63, R127.reuse, R63 ;  /* 0x0000003f7f3f7220 */ /* 0x040fe20000400000 */
[--C-:B------:R-:W-:Y:S02]  /*70a0*/  HADD2.F32 R71, -RZ, R170.reuse.H0_H0 ;  /* 0x200000aaff477230 */ /* 0x100fe40000004100 */
[C---:B------:R-:W-:Y:S01]  /*70b0*/  FMUL R60, R127.reuse, R64 ;  /* 0x000000407f3c7220 */ /* 0x040fe20000400000 */
[----:B------:R-:W-:Y:S01]  /*70c0*/  FSETP.GE.AND P1, PT, |R72|, 1.0029599666595458984, PT ;  /* 0x3f8060fe4800780b */ /* 0x000fe20003f26200 */
[----:B------:R-:W-:Y:S02]  /*70d0*/  HADD2.F32 R68, -RZ, R170.H1_H1 ;  /* 0x300000aaff447230 */ /* 0x000fe40000004100 */
[----:B------:R-:W-:Y:S01]  /*70e0*/  FMUL R61, R127, R65 ;  /* 0x000000417f3d7220 */ /* 0x000fe20000400000 */
[----:B------:R-:W-:Y:S01]  /*70f0*/  FFMA R58, R138, R69, R58 ;  /* 0x000000458a3a7223 */ /* 0x000fe2000000003a */
[----:B------:R-:W-:Y:S01]  /*7100*/  FSEL R64, -R133, -0.00082130916416645050049, P1 ;  /* 0xba574d2085407808 */ /* 0x000fe20000800100 */
[----:B------:R-:W-:Y:S01]  /*7110*/  FMUL R65, R72, R72 ;  /* 0x0000004848417220 */ /* 0x000fe20000400000 */
[C---:B------:R-:W-:Y:S01]  /*7120*/  FFMA R63, R138.reuse, R70, R63 ;  /* 0x000000468a3f7223 */ /* 0x040fe2000000003f */
[C---:B------:R-:W-:Y:S01]  /*7130*/  FFMA R60, R138.reuse, R71, R60 ;  /* 0x000000478a3c7223 */ /* 0x040fe2000000003c */
[----:B------:R-:W-:Y:S01]  /*7140*/  FSEL R71, R139, 8.4834944573231041431e-05, P1 ;  /* 0x38b1e96a8b477808 */ /* 0x000fe20000800000 */
[----:B------:R-:W-:Y:S01]  /*7150*/  FFMA R61, R138, R68, R61 ;  /* 0x000000448a3d7223 */ /* 0x000fe2000000003d */
[----:B------:R-:W-:Y:S01]  /*7160*/  FSEL R73, |R72|, R65, P1 ;  /* 0x0000004148497208 */ /* 0x000fe20000800200 */
[--C-:B------:R-:W-:Y:S01]  /*7170*/  HADD2.F32 R69, -RZ, R171.reuse.H0_H0 ;  /* 0x200000abff457230 */ /* 0x100fe20000004100 */
[----:B------:R-:W-:Y:S01]  /*7180*/  FSEL R65, R128, 0.0052134888246655464172, P1 ;  /* 0x3baad5ea80417808 */ /* 0x000fe20000800000 */
[C---:B------:R-:W-:Y:S01]  /*7190*/  FMUL R62, R127.reuse, R66 ;  /* 0x000000427f3e7220 */ /* 0x040fe20000400000 */
[----:B------:R-:W-:Y:S01]  /*71a0*/  FSEL R66, -R132, -0.026868773624300956726, P1 ;  /* 0xbcdc1be784427808 */ /* 0x000fe20000800100 */
[----:B------:R-:W-:Y:S02]  /*71b0*/  HADD2.F32 R68, -RZ, R171.H1_H1 ;  /* 0x300000abff447230 */ /* 0x000fe40000004100 */
[----:B------:R-:W-:Y:S01]  /*71c0*/  FMUL R67, R127, R67 ;  /* 0x000000437f437220 */ /* 0x000fe20000400000 */
[----:B------:R-:W-:Y:S01]  /*71d0*/  FFMA R62, R138, R69, R62 ;  /* 0x000000458a3e7223 */ /* 0x000fe2000000003e */
[----:B------:R-:W-:Y:S01]  /*71e0*/  FSEL R69, R131, 0.11284004896879196167, P1 ;  /* 0x3de718af83457808 */ /* 0x000fe20000800000 */
[----:B------:R-:W-:Y:S01]  /*71f0*/  FMUL R206, R4, 0.5 ;  /* 0x3f00000004ce7820 */ /* 0x000fe20000400000 */
[----:B------:R-:W-:Y:S01]  /*7200*/  FFMA R67, R138, R68, R67 ;  /* 0x000000448a437223 */ /* 0x000fe20000000043 */
[-C--:B------:R-:W-:Y:S01]  /*7210*/  FFMA R64, R71, R73.reuse, R64 ;  /* 0x0000004947407223 */ /* 0x080fe20000000040 */
[C---:B------:R-:W-:Y:S01]  /*7220*/  FMUL R71, R2.reuse, 0.70710676908493041992 ;  /* 0x3f3504f302477820 */ /* 0x040fe20000400000 */
[----:B------:R-:W-:Y:S02]  /*7230*/  FMUL R2, R2, 0.5 ;  /* 0x3f00000002027820 */ /* 0x000fe40000400000 */
[-C--:B------:R-:W-:Y:S01]  /*7240*/  FFMA R65, R64, R73.reuse, R65 ;  /* 0x0000004940417223 */ /* 0x080fe20000000041 */
[----:B------:R-:W-:Y:S02]  /*7250*/  FSEL R64, R130, -0.37612664699554443359, P1 ;  /* 0xbec093ac82407808 */ /* 0x000fe40000800000 */
[----:B------:R-:W-:Y:S01]  /*7260*/  FSETP.GE.AND P0, PT, |R71|, 1.0029599666595458984, PT ;  /* 0x3f8060fe4700780b */ /* 0x000fe20003f06200 */
[-C--:B------:R-:W-:Y:S01]  /*7270*/  FFMA R66, R65, R73.reuse, R66 ;  /* 0x0000004941427223 */ /* 0x080fe20000000042 */
[----:B------:R-:W-:Y:S02]  /*7280*/  FSEL R65, R129, 0.12837915122509002686, P1 ;  /* 0x3e0375d381417808 */ /* 0x000fe40000800000 */
[----:B------:R-:W-:Y:S01]  /*7290*/  FSEL R68, -R132, -0.026868773624300956726, P0 ;  /* 0xbcdc1be784447808 */ /* 0x000fe20000000100 */
[----:B------:R-:W-:Y:S01]  /*72a0*/  FFMA R69, R66, R73, R69 ;  /* 0x0000004942457223 */ /* 0x000fe20000000045 */
[----:B------:R-:W-:Y:S03]  /*72b0*/  FMUL R66, R71, R71 ;  /* 0x0000004747427220 */ /* 0x000fe60000400000 */
[-C--:B------:R-:W-:Y:S01]  /*72c0*/  FFMA R64, R69, R73.reuse, R64 ;  /* 0x0000004945407223 */ /* 0x080fe20000000040 */
[----:B------:R-:W-:Y:S02]  /*72d0*/  FSEL R69, R139, 8.4834944573231041431e-05, P0 ;  /* 0x38b1e96a8b457808 */ /* 0x000fe40000000000 */
[----:B------:R-:W-:Y:S01]  /*72e0*/  FSEL R70, |R71|, R66, P0 ;  /* 0x0000004247467208 */ /* 0x000fe20000000200 */
[----:B------:R-:W-:Y:S01]  /*72f0*/  FFMA R65, R64, R73, R65 ;  /* 0x0000004940417223 */ /* 0x000fe20000000041 */
[----:B------:R-:W-:Y:S01]  /*7300*/  FSEL R66, -R73, R72, P1 ;  /* 0x0000004849427208 */ /* 0x000fe20000800100 */
[----:B------:R-:W-:Y:S01]  /*7310*/  FMUL R73, R3, 0.70710676908493041992 ;  /* 0x3f3504f303497820 */ /* 0x000fe20000400000 */
[----:B------:R-:W-:Y:S03]  /*7320*/  FSEL R64, -R133, -0.00082130916416645050049, P0 ;  /* 0xba574d2085407808 */ /* 0x000fe60000000100 */
[----:B------:R-:W-:Y:S01]  /*7330*/  FFMA R66, R65, R66, R66 ;  /* 0x0000004241427223 */ /* 0x000fe20000000042 */
[----:B------:R-:W-:Y:S01]  /*7340*/  FSEL R65, R128, 0.0052134888246655464172, P0 ;  /* 0x3baad5ea80417808 */ /* 0x000fe20000000000 */
[-C--:B------:R-:W-:Y:S01]  /*7350*/  FFMA R64, R69, R70.reuse, R64 ;  /* 0x0000004645407223 */ /* 0x080fe20000000040 */
[----:B------:R-:W-:Y:S01]  /*7360*/  FSEL R69, R131, 0.11284004896879196167, P0 ;  /* 0x3de718af83457808 */ /* 0x000fe20000000000 */
[----:B------:R-:W1:Y:S01]  /*7370*/  @P1 MUFU.EX2 R75, R66 ;  /* 0x00000042004b1308 */ /* 0x000e620000000800 */
[----:B------:R-:W-:Y:S01]  /*7380*/  FSETP.GE.AND P2, PT, |R73|, 1.0029599666595458984, PT ;  /* 0x3f8060fe4900780b */ /* 0x000fe20003f46200 */
[-C--:B------:R-:W-:Y:S01]  /*7390*/  FFMA R65, R64, R70.reuse, R65 ;  /* 0x0000004640417223 */ /* 0x080fe20000000041 */
[----:B------:R-:W-:Y:S03]  /*73a0*/  FSEL R64, R130, -0.37612664699554443359, P0 ;  /* 0xbec093ac82407808 */ /* 0x000fe60000000000 */
[-C--:B------:R-:W-:Y:S01]  /*73b0*/  FFMA R68, R65, R70.reuse, R68 ;  /* 0x0000004641447223 */ /* 0x080fe20000000044 */
[----:B------:R-:W-:Y:S03]  /*73c0*/  FSEL R65, R129, 0.12837915122509002686, P0 ;  /* 0x3e0375d381417808 */ /* 0x000fe60000000000 */
[-C--:B------:R-:W-:Y:S01]  /*73d0*/  FFMA R69, R68, R70.reuse, R69 ;  /* 0x0000004644457223 */ /* 0x080fe20000000045 */
[----:B------:R-:W-:Y:S03]  /*73e0*/  FMUL R68, R73, R73 ;  /* 0x0000004949447220 */ /* 0x000fe60000400000 */
[----:B------:R-:W-:Y:S01]  /*73f0*/  FFMA R64, R69, R70, R64 ;  /* 0x0000004645407223 */ /* 0x000fe20000000040 */
[----:B------:R-:W-:Y:S02]  /*7400*/  FSEL R69, R139, 8.4834944573231041431e-05, P2 ;  /* 0x38b1e96a8b457808 */ /* 0x000fe40001000000 */
[----:B------:R-:W-:Y:S01]  /*7410*/  FSEL R74, |R73|, R68, P2 ;  /* 0x00000044494a7208 */ /* 0x000fe20001000200 */
[----:B------:R-:W-:Y:S01]  /*7420*/  FFMA R65, R64, R70, R65 ;  /* 0x0000004640417223 */ /* 0x000fe20000000041 */
[----:B------:R-:W-:Y:S01]  /*7430*/  FSEL R64, -R70, R71, P0 ;  /* 0x0000004746407208 */ /* 0x000fe20000000100 */
[----:B-1----:R-:W-:Y:S01]  /*7440*/  @P1 FADD R77, -R75, 1 ;  /* 0x3f8000004b4d1421 */ /* 0x002fe20000000100 */
[----:B------:R-:W-:Y:S01]  /*7450*/  FSEL R68, -R133, -0.00082130916416645050049, P2 ;  /* 0xba574d2085447808 */ /* 0x000fe20001000100 */
[----:B------:R-:W-:Y:S01]  /*7460*/  FMUL R75, R7, 0.70710676908493041992 ;  /* 0x3f3504f3074b7820 */ /* 0x000fe20000400000 */
[----:B------:R-:W-:Y:S01]  /*7470*/  FSEL R70, -R132, -0.026868773624300956726, P2 ;  /* 0xbcdc1be784467808 */ /* 0x000fe20001000100 */
[----:B------:R-:W-:Y:S01]  /*7480*/  FFMA R64, R65, R64, R64 ;  /* 0x0000004041407223 */ /* 0x000fe20000000040 */
[----:B------:R-:W-:Y:S01]  /*7490*/  FSEL R65, R128, 0.0052134888246655464172, P2 ;  /* 0x3baad5ea80417808 */ /* 0x000fe20001000000 */
[-C--:B------:R-:W-:Y:S01]  /*74a0*/  FFMA R68, R69, R74.reuse, R68 ;  /* 0x0000004a45447223 */ /* 0x080fe20000000044 */
[----:B------:R-:W-:Y:S02]  /*74b0*/  FSEL R69, R131, 0.11284004896879196167, P2 ;  /* 0x3de718af83457808 */ /* 0x000fe40001000000 */
[----:B------:R-:W-:Y:S01]  /*74c0*/  @P1 LOP3.LUT R66, R77, 0x80000000, R72, 0xb8, !PT ;  /* 0x800000004d421812 */ /* 0x000fe200078eb848 */
[-C--:B------:R-:W-:Y:S01]  /*74d0*/  FFMA R65, R68, R74.reuse, R65 ;  /* 0x0000004a44417223 */ /* 0x080fe20000000041 */
[----:B------:R-:W-:Y:S02]  /*74e0*/  FSEL R68, R130, -0.37612664699554443359, P2 ;  /* 0xbec093ac82447808 */ /* 0x000fe40001000000 */
[----:B------:R-:W-:Y:S01]  /*74f0*/  FSETP.GE.AND P1, PT, |R75|, 1.0029599666595458984, PT ;  /* 0x3f8060fe4b00780b */ /* 0x000fe20003f26200 */
[-C--:B------:R-:W-:Y:S01]  /*7500*/  FFMA R70, R65, R74.reuse, R70 ;  /* 0x0000004a41467223 */ /* 0x080fe20000000046 */
[----:B------:R-:W-:Y:S01]  /*7510*/  FSEL R65, R129, 0.12837915122509002686, P2 ;  /* 0x3e0375d381417808 */ /* 0x000fe20001000000 */
[----:B------:R-:W-:Y:S01]  /*7520*/  FADD R205, R66, 1 ;  /* 0x3f80000042cd7421 */ /* 0x000fe20000000000 */
[----:B------:R-:W-:Y:S01]  /*7530*/  FSEL R72, R139, 8.4834944573231041431e-05, P1 ;  /* 0x38b1e96a8b487808 */ /* 0x000fe20000800000 */
[-C--:B------:R-:W-:Y:S01]  /*7540*/  FFMA R69, R70, R74.reuse, R69 ;  /* 0x0000004a46457223 */ /* 0x080fe20000000045 */
[----:B------:R-:W-:Y:S03]  /*7550*/  FMUL R70, R75, R75 ;  /* 0x0000004b4b467220 */ /* 0x000fe60000400000 */
[----:B------:R-:W-:Y:S01]  /*7560*/  FFMA R68, R69, R74, R68 ;  /* 0x0000004a45447223 */ /* 0x000fe20000000044 */
[----:B------:R-:W-:Y:S02]  /*7570*/  FSEL R69, -R133, -0.00082130916416645050049, P1 ;  /* 0xba574d2085457808 */ /* 0x000fe40000800100 */
[----:B------:R-:W-:Y:S01]  /*7580*/  FSEL R76, |R75|, R70, P1 ;  /* 0x000000464b4c7208 */ /* 0x000fe20000800200 */
[----:B------:R-:W-:Y:S01]  /*7590*/  FFMA R65, R68, R74, R65 ;  /* 0x0000004a44417223 */ /* 0x000fe20000000041 */
[----:B------:R-:W-:Y:S02]  /*75a0*/  FSEL R68, -R74, R73, P2 ;  /* 0x000000494a447208 */ /* 0x000fe40001000100 */
[----:B------:R-:W-:Y:S01]  /*75b0*/  FSEL R70, R128, 0.0052134888246655464172, P1 ;  /* 0x3baad5ea80467808 */ /* 0x000fe20000800000 */
[----:B------:R-:W1:Y:S02]  /*75c0*/  @P0 MUFU.EX2 R74, R64 ;  /* 0x00000040004a0308 */ /* 0x000e640000000800 */
[----:B------:R-:W-:Y:S01]  /*75d0*/  FFMA R68, R65, R68, R68 ;  /* 0x0000004441447223 */ /* 0x000fe20000000044 */
[----:B------:R-:W-:Y:S01]  /*75e0*/  FSEL R65, -R132, -0.026868773624300956726, P1 ;  /* 0xbcdc1be784417808 */ /* 0x000fe20000800100 */
[-C--:B------:R-:W-:Y:S01]  /*75f0*/  FFMA R69, R72, R76.reuse, R69 ;  /* 0x0000004c48457223 */ /* 0x080fe20000000045 */
[----:B------:R-:W-:Y:S03]  /*7600*/  FSEL R72, R131, 0.11284004896879196167, P1 ;  /* 0x3de718af83487808 */ /* 0x000fe60000800000 */
[-C--:B------:R-:W-:Y:S04]  /*7610*/  FFMA R70, R69, R76.reuse, R70 ;  /* 0x0000004c45467223 */ /* 0x080fe80000000046 */
[-C--:B------:R-:W-:Y:S01]  /*7620*/  FFMA R65, R70, R76.reuse, R65 ;  /* 0x0000004c46417223 */ /* 0x080fe20000000041 */
[----:B------:R-:W-:Y:S03]  /*7630*/  FSEL R70, R129, 0.12837915122509002686, P1 ;  /* 0x3e0375d381467808 */ /* 0x000fe60000800000 */
[-C--:B------:R-:W-:Y:S01]  /*7640*/  FFMA R72, R65, R76.reuse, R72 ;  /* 0x0000004c41487223 */ /* 0x080fe20000000048 */
[----:B------:R-:W-:Y:S01]  /*7650*/  FSEL R65, R130, -0.37612664699554443359, P1 ;  /* 0xbec093ac82417808 */ /* 0x000fe20000800000 */
[----:B-1----:R-:W-:Y:S01]  /*7660*/  @P0 FADD R78, -R74, 1 ;  /* 0x3f8000004a4e0421 */ /* 0x002fe20000000100 */
[----:B------:R-:W-:Y:S03]  /*7670*/  FMUL R74, R4, 0.70710676908493041992 ;  /* 0x3f3504f3044a7820 */ /* 0x000fe60000400000 */
[----:B------:R-:W-:Y:S01]  /*7680*/  FFMA R65, R72, R76, R65 ;  /* 0x0000004c48417223 */ /* 0x000fe20000000041 */
[----:B------:R-:W-:Y:S01]  /*7690*/  @P0 LOP3.LUT R64, R78, 0x80000000, R71, 0xb8, !PT ;  /* 0x800000004e400812 */ /* 0x000fe200078eb847 */
[C---:B------:R-:W-:Y:S01]  /*76a0*/  FMUL R69, R74.reuse, R74 ;  /* 0x0000004a4a457220 */ /* 0x040fe20000400000 */
[----:B------:R-:W-:Y:S01]  /*76b0*/  FSETP.GE.AND P0, PT, |R74|, 1.0029599666595458984, PT ;  /* 0x3f8060fe4a00780b */ /* 0x000fe20003f06200 */
[----:B------:R-:W-:Y:S01]  /*76c0*/  FFMA R70, R65, R76, R70 ;  /* 0x0000004c41467223 */ /* 0x000fe20000000046 */
[----:B------:R-:W-:Y:S01]  /*76d0*/  FSEL R65, -R76, R75, P1 ;  /* 0x0000004b4c417208 */ /* 0x000fe20000800100 */
[----:B------:R-:W-:Y:S01]  /*76e0*/  FADD R203, R64, 1 ;  /* 0x3f80000040cb7421 */ /* 0x000fe20000000000 */
[----:B------:R-:W-:Y:S01]  /*76f0*/  FSEL R77, |R74|, R69, P0 ;  /* 0x000000454a4d7208 */ /* 0x000fe20000000200 */
[----:B------:R-:W1:Y:S01]  /*7700*/  @P2 MUFU.EX2 R76, R68 ;  /* 0x00000044004c2308 */ /* 0x000e620000000800 */
[----:B------:R-:W-:Y:S01]  /*7710*/  FSEL R72, R139, 8.4834944573231041431e-05, P0 ;  /* 0x38b1e96a8b487808 */ /* 0x000fe20000000000 */
[----:B------:R-:W-:Y:S01]  /*7720*/  FMUL R203, R203, R2 ;  /* 0x00000002cbcb7220 */ /* 0x000fe20000400000 */
[----:B------:R-:W-:Y:S01]  /*7730*/  FSEL R69, -R133, -0.00082130916416645050049, P0 ;  /* 0xba574d2085457808 */ /* 0x000fe20000000100 */
[----:B------:R-:W-:Y:S01]  /*7740*/  FFMA R65, R70, R65, R65 ;  /* 0x0000004146417223 */ /* 0x000fe20000000041 */
[----:B------:R-:W-:Y:S01]  /*7750*/  FSEL R70, R128, 0.0052134888246655464172, P0 ;  /* 0x3baad5ea80467808 */ /* 0x000fe20000000000 */
[----:B------:R-:W-:Y:S01]  /*7760*/  FMUL R64, R53, 0.70710676908493041992 ;  /* 0x3f3504f335407820 */ /* 0x000fe20000400000 */
[----:B------:R-:W-:Y:S01]  /*7770*/  FSEL R71, -R132, -0.026868773624300956726, P0 ;  /* 0xbcdc1be784477808 */ /* 0x000fe20000000100 */
[-C--:B------:R-:W-:Y:S01]  /*7780*/  FFMA R69, R72, R77.reuse, R69 ;  /* 0x0000004d48457223 */ /* 0x080fe20000000045 */
[----:B------:R-:W-:Y:S01]  /*7790*/  FSEL R72, R131, 0.11284004896879196167, P0 ;  /* 0x3de718af83487808 */ /* 0x000fe20000000000 */
[----:B------:R-:W2:Y:S02]  /*77a0*/  @P1 MUFU.EX2 R78, R65 ;  /* 0x00000041004e1308 */ /* 0x000ea40000000800 */
[-C--:B------:R-:W-:Y:S01]  /*77b0*/  FFMA R70, R69, R77.reuse, R70 ;  /* 0x0000004d45467223 */ /* 0x080fe20000000046 */
[----:B------:R-:W-:Y:S03]  /*77c0*/  FSEL R69, R130, -0.37612664699554443359, P0 ;  /* 0xbec093ac82457808 */ /* 0x000fe60000000000 */
[-C--:B------:R-:W-:Y:S01]  /*77d0*/  FFMA R71, R70, R77.reuse, R71 ;  /* 0x0000004d46477223 */ /* 0x080fe20000000047 */
[----:B-1----:R-:W-:Y:S01]  /*77e0*/  @P2 FADD R70, -R76, 1 ;  /* 0x3f8000004c462421 */ /* 0x002fe20000000100 */
[----:B------:R-:W-:Y:S02]  /*77f0*/  FMUL R76, R5, 0.70710676908493041992 ;  /* 0x3f3504f3054c7820 */ /* 0x000fe40000400000 */
[-C--:B------:R-:W-:Y:S02]  /*7800*/  FFMA R72, R71, R77.reuse, R72 ;  /* 0x0000004d47487223 */ /* 0x080fe40000000048 */
[----:B------:R-:W-:Y:S01]  /*7810*/  @P2 LOP3.LUT R68, R70, 0x80000000, R73, 0xb8, !PT ;  /* 0x8000000046442812 */ /* 0x000fe200078eb849 */
[----:B------:R-:W-:Y:S01]  /*7820*/  FMUL R71, R76, R76 ;  /* 0x0000004c4c477220 */ /* 0x000fe20000400000 */
[----:B------:R-:W-:Y:S01]  /*7830*/  FSEL R70, R129, 0.12837915122509002686, P0 ;  /* 0x3e0375d381467808 */ /* 0x000fe20000000000 */
[-C--:B------:R-:W-:Y:S01]  /*7840*/  FFMA R69, R72, R77.reuse, R69 ;  /* 0x0000004d48457223 */ /* 0x080fe20000000045 */
[----:B------:R-:W-:Y:S01]  /*7850*/  FSETP.GE.AND P2, PT, |R76|, 1.0029599666595458984, PT ;  /* 0x3f8060fe4c00780b */ /* 0x000fe20003f46200 */
[----:B------:R-:W-:Y:S01]  /*7860*/  FADD R68, R68, 1 ;  /* 0x3f80000044447421 */ /* 0x000fe20000000000 */
[----:B--2---:R-:W-:Y:S01]  /*7870*/  @P1 FADD R80, -R78, 1 ;  /* 0x3f8000004e501421 */ /* 0x004fe20000000100 */
[----:B------:R-:W-:Y:S01]  /*7880*/  FFMA R70, R69, R77, R70 ;  /* 0x0000004d45467223 */ /* 0x000fe20000000046 */
[----:B------:R-:W-:Y:S01]  /*7890*/  FSEL R69, -R77, R74, P0 ;  /* 0x0000004a4d457208 */ /* 0x000fe20000000100 */
[----:B------:R-:W-:Y:S01]  /*78a0*/  FMUL R78, R6, 0.70710676908493041992 ;  /* 0x3f3504f3064e7820 */ /* 0x000fe20000400000 */
[----:B------:R-:W-:Y:S02]  /*78b0*/  FSEL R77, |R76|, R71, P2 ;  /* 0x000000474c4d7208 */ /* 0x000fe40001000200 */
[----:B------:R-:W-:Y:S01]  /*78c0*/  FSEL R72, R139, 8.4834944573231041431e-05, P2 ;  /* 0x38b1e96a8b487808 */ /* 0x000fe20001000000 */
[----:B------:R-:W-:Y:S01]  /*78d0*/  FFMA R69, R70, R69, R69 ;  /* 0x0000004546457223 */ /* 0x000fe20000000045 */
[----:B------:R-:W-:Y:S02]  /*78e0*/  FSEL R71, -R133, -0.00082130916416645050049, P2 ;  /* 0xba574d2085477808 */ /* 0x000fe40001000100 */
[----:B------:R-:W-:Y:S02]  /*78f0*/  FSEL R70, R128, 0.0052134888246655464172, P2 ;  /* 0x3baad5ea80467808 */ /* 0x000fe40001000000 */
[----:B------:R-:W-:Y:S01]  /*7900*/  FSEL R73, -R132, -0.026868773624300956726, P2 ;  /* 0xbcdc1be784497808 */ /* 0x000fe20001000100 */
[-C--:B------:R-:W-:Y:S01]  /*7910*/  FFMA R71, R72, R77.reuse, R71 ;  /* 0x0000004d48477223 */ /* 0x080fe20000000047 */
[----:B------:R-:W-:Y:S02]  /*7920*/  FSEL R72, R131, 0.11284004896879196167, P2 ;  /* 0x3de718af83487808 */ /* 0x000fe40001000000 */
[----:B------:R-:W-:Y:S01]  /*7930*/  @P1 LOP3.LUT R65, R80, 0x80000000, R75, 0xb8, !PT ;  /* 0x8000000050411812 */ /* 0x000fe200078eb84b */
[-C--:B------:R-:W-:Y:S01]  /*7940*/  FFMA R70, R71, R77.reuse, R70 ;  /* 0x0000004d47467223 */ /* 0x080fe20000000046 */
[----:B------:R-:W-:Y:S02]  /*7950*/  FSEL R71, R130, -0.37612664699554443359, P2 ;  /* 0xbec093ac82477808 */ /* 0x000fe40001000000 */
[----:B------:R-:W-:Y:S01]  /*7960*/  FSETP.GE.AND P1, PT, |R78|, 1.0029599666595458984, PT ;  /* 0x3f8060fe4e00780b */ /* 0x000fe20003f26200 */
[-C--:B------:R-:W-:Y:S01]  /*7970*/  FFMA R73, R70, R77.reuse, R73 ;  /* 0x0000004d46497223 */ /* 0x080fe20000000049 */
[----:B------:R-:W-:Y:S02]  /*7980*/  FSEL R70, R129, 0.12837915122509002686, P2 ;  /* 0x3e0375d381467808 */ /* 0x000fe40001000000 */
        /* <DEDUP_REMOVED lines=14> */
[-C--:B------:R-:W-:Y:S01]  /*7a70*/  FFMA R73, R72, R79.reuse, R73 ;  /* 0x0000004f48497223 */ /* 0x080fe20000000049 */
[----:B------:R-:W-:Y:S03]  /*7a80*/  FSEL R72, R130, -0.37612664699554443359, P1 ;  /* 0xbec093ac82487808 */ /* 0x000fe60000800000 */
[-C--:B------:R-:W-:Y:S04]  /*7a90*/  FFMA R70, R73, R79.reuse, R70 ;  /* 0x0000004f49467223 */ /* 0x080fe80000000046 */
[-C--:B------:R-:W-:Y:S01]  /*7aa0*/  FFMA R75, R70, R79.reuse, R75 ;  /* 0x0000004f464b7223 */ /* 0x080fe2000000004b */
[----:B------:R-:W-:Y:S01]  /*7ab0*/  FSEL R70, -R79, R78, P1 ;  /* 0x0000004e4f467208 */ /* 0x000fe20000800100 */
[----:B-1----:R-:W-:Y:S01]  /*7ac0*/  @P0 FADD R73, -R77, 1 ;  /* 0x3f8000004d490421 */ /* 0x002fe20000000100 */
[----:B------:R-:W-:Y:S01]  /*7ad0*/  FMUL R77, R11, 0.70710676908493041992 ;  /* 0x3f3504f30b4d7820 */ /* 0x000fe20000400000 */
[----:B------:R-:W-:Y:S03]  /*7ae0*/  FFMA R72, R75, R79, R72 ;  /* 0x0000004f4b487223 */ /* 0x000fe60000000048 */
[----:B------:R-:W-:Y:S01]  /*7af0*/  @P0 LOP3.LUT R69, R73, 0x80000000, R74, 0xb8, !PT ;  /* 0x8000000049450812 */ /* 0x000fe200078eb84a */
[----:B------:R-:W-:Y:S01]  /*7b00*/  FMUL R74, R77, R77 ;  /* 0x0000004d4d4a7220 */ /* 0x000fe20000400000 */
[----:B------:R-:W-:Y:S02]  /*7b10*/  FSEL R73, R129, 0.12837915122509002686, P1 ;  /* 0x3e0375d381497808 */ /* 0x000fe40000800000 */
[----:B------:R-:W-:Y:S01]  /*7b20*/  FSETP.GE.AND P0, PT, |R77|, 1.0029599666595458984, PT ;  /* 0x3f8060fe4d00780b */ /* 0x000fe20003f06200 */
[----:B------:R-:W-:Y:S02]  /*7b30*/  FADD R69, R69, 1 ;  /* 0x3f80000045457421 */ /* 0x000fe40000000000 */
[----:B------:R-:W-:Y:S01]  /*7b40*/  FFMA R73, R72, R79, R73 ;  /* 0x0000004f48497223 */ /* 0x000fe20000000049 */
[----:B------:R-:W-:Y:S01]  /*7b50*/  FSEL R80, |R77|, R74, P0 ;  /* 0x0000004a4d507208 */ /* 0x000fe20000000200 */
[----:B------:R-:W-:Y:S01]  /*7b60*/  FMUL R206, R69, R206 ;  /* 0x000000ce45ce7220 */ /* 0x000fe20000400000 */
[----:B------:R-:W-:Y:S01]  /*7b70*/  FSEL R75, R139, 8.4834944573231041431e-05, P0 ;  /* 0x38b1e96a8b4b7808 */ /* 0x000fe20000000000 */
[----:B------:R-:W-:Y:S01]  /*7b80*/  FMUL R69, R5, 0.5 ;  /* 0x3f00000005457820 */ /* 0x000fe20000400000 */
[----:B------:R-:W-:Y:S01]  /*7b90*/  FSEL R72, -R133, -0.00082130916416645050049, P0 ;  /* 0xba574d2085487808 */ /* 0x000fe20000000100 */
[----:B------:R-:W1:Y:S01]  /*7ba0*/  @P2 MUFU.EX2 R79, R71 ;  /* 0x00000047004f2308 */ /* 0x000e620000000800 */
[----:B------:R-:W-:Y:S01]  /*7bb0*/  FSEL R74, -R132, -0.026868773624300956726, P0 ;  /* 0xbcdc1be7844a7808 */ /* 0x000fe20000000100 */
[----:B------:R-:W-:Y:S01]  /*7bc0*/  FFMA R70, R73, R70, R70 ;  /* 0x0000004649467223 */ /* 0x000fe20000000046 */
[----:B------:R-:W-:Y:S01]  /*7bd0*/  FSEL R73, R128, 0.0052134888246655464172, P0 ;  /* 0x3baad5ea80497808 */ /* 0x000fe20000000000 */
[-C--:B------:R-:W-:Y:S01]  /*7be0*/  FFMA R72, R75, R80.reuse, R72 ;  /* 0x000000504b487223 */ /* 0x080fe20000000048 */
[----:B------:R-:W-:Y:S03]  /*7bf0*/  FSEL R75, R131, 0.11284004896879196167, P0 ;  /* 0x3de718af834b7808 */ /* 0x000fe60000000000 */
[-C--:B------:R-:W-:Y:S01]  /*7c00*/  FFMA R73, R72, R80.reuse, R73 ;  /* 0x0000005048497223 */ /* 0x080fe20000000049 */
[----:B------:R-:W-:Y:S03]  /*7c10*/  FSEL R72, R130, -0.37612664699554443359, P0 ;  /* 0xbec093ac82487808 */ /* 0x000fe60000000000 */
[-C--:B------:R-:W-:Y:S01]  /*7c20*/  FFMA R74, R73, R80.reuse, R74 ;  /* 0x00000050494a7223 */ /* 0x080fe2000000004a */
[----:B------:R-:W-:Y:S03]  /*7c30*/  FSEL R73, R129, 0.12837915122509002686, P0 ;  /* 0x3e0375d381497808 */ /* 0x000fe60000000000 */
[-C--:B------:R-:W-:Y:S01]  /*7c40*/  FFMA R75, R74, R80.reuse, R75 ;  /* 0x000000504a4b7223 */ /* 0x080fe2000000004b */
[----:B-1----:R-:W-:Y:S01]  /*7c50*/  @P2 FADD R81, -R79, 1 ;  /* 0x3f8000004f512421 */ /* 0x002fe20000000100 */
[----:B------:R-:W-:Y:S02]  /*7c60*/  FMUL R79, R8, 0.70710676908493041992 ;  /* 0x3f3504f3084f7820 */ /* 0x000fe40000400000 */
[-C--:B------:R-:W-:Y:S02]  /*7c70*/  FFMA R72, R75, R80.reuse, R72 ;  /* 0x000000504b487223 */ /* 0x080fe40000000048 */
[----:B------:R-:W-:Y:S01]  /*7c80*/  @P2 LOP3.LUT R71, R81, 0x80000000, R76, 0xb8, !PT ;  /* 0x8000000051472812 */ /* 0x000fe200078eb84c */
[C---:B------:R-:W-:Y:S01]  /*7c90*/  FMUL R74, R79.reuse, R79 ;  /* 0x0000004f4f4a7220 */ /* 0x040fe20000400000 */
[C---:B------:R-:W-:Y:S01]  /*7ca0*/  FSETP.GE.AND P2, PT, |R79|.reuse, 1.0029599666595458984, PT ;  /* 0x3f8060fe4f00780b */ /* 0x040fe20003f46200 */
[----:B------:R-:W1:Y:S01]  /*7cb0*/  @P1 MUFU.EX2 R81, R70 ;  /* 0x0000004600511308 */ /* 0x000e620000000800 */
[----:B------:R-:W-:Y:S01]  /*7cc0*/  FFMA R73, R72, R80, R73 ;  /* 0x0000005048497223 */ /* 0x000fe20000000049 */
[----:B------:R-:W-:Y:S02]  /*7cd0*/  FSEL R72, -R80, R77, P0 ;  /* 0x0000004d50487208 */ /* 0x000fe40000000100 */
[----:B------:R-:W-:Y:S02]  /*7ce0*/  FSEL R80, |R79|, R74, P2 ;  /* 0x0000004a4f507208 */ /* 0x000fe40001000200 */
[----:B------:R-:W-:Y:S01]  /*7cf0*/  FSEL R75, R139, 8.4834944573231041431e-05, P2 ;  /* 0x38b1e96a8b4b7808 */ /* 0x000fe20001000000 */
[----:B------:R-:W-:Y:S01]  /*7d00*/  FFMA R72, R73, R72, R72 ;  /* 0x0000004849487223 */ /* 0x000fe20000000048 */
[----:B------:R-:W-:Y:S02]  /*7d10*/  FSEL R74, -R133, -0.00082130916416645050049, P2 ;  /* 0xba574d20854a7808 */ /* 0x000fe40001000100 */
[----:B------:R-:W-:Y:S02]  /*7d20*/  FSEL R73, R128, 0.0052134888246655464172, P2 ;  /* 0x3baad5ea80497808 */ /* 0x000fe40001000000 */
[----:B------:R-:W-:Y:S01]  /*7d30*/  FSEL R76, -R132, -0.026868773624300956726, P2 ;  /* 0xbcdc1be7844c7808 */ /* 0x000fe20001000100 */
[-C--:B------:R-:W-:Y:S01]  /*7d40*/  FFMA R74, R75, R80.reuse, R74 ;  /* 0x000000504b4a7223 */ /* 0x080fe2000000004a */
[----:B------:R-:W-:Y:S03]  /*7d50*/  FSEL R75, R131, 0.11284004896879196167, P2 ;  /* 0x3de718af834b7808 */ /* 0x000fe60001000000 */
        /* <DEDUP_REMOVED lines=10> */
[C---:B------:R-:W-:Y:S01]  /*7e00*/  FSETP.GE.AND P1, PT, |R81|.reuse, 1.0029599666595458984, PT ;  /* 0x3f8060fe5100780b */ /* 0x040fe20003f26200 */
[----:B------:R-:W-:Y:S02]  /*7e10*/  FADD R207, R70, 1 ;  /* 0x3f80000046cf7421 */ /* 0x000fe40000000000 */
[----:B------:R-:W-:Y:S01]  /*7e20*/  FFMA R73, R74, R80, R73 ;  /* 0x000000504a497223 */ /* 0x000fe20000000049 */
[----:B------:R-:W-:Y:S02]  /*7e30*/  FSEL R74, -R80, R79, P2 ;  /* 0x0000004f504a7208 */ /* 0x000fe40001000100 */
[----:B------:R-:W-:Y:S01]  /*7e40*/  FSEL R82, |R81|, R76, P1 ;  /* 0x0000004c51527208 */ /* 0x000fe20000800200 */
[----:B------:R-:W1:Y:S01]  /*7e50*/  @P0 MUFU.EX2 R80, R72 ;  /* 0x0000004800500308 */ /* 0x000e620000000800 */
[----:B------:R-:W-:Y:S01]  /*7e60*/  FSEL R78, R139, 8.4834944573231041431e-05, P1 ;  /* 0x38b1e96a8b4e7808 */ /* 0x000fe20000800000 */
[----:B------:R-:W-:Y:S01]  /*7e70*/  FFMA R74, R73, R74, R74 ;  /* 0x0000004a494a7223 */ /* 0x000fe2000000004a */
[----:B------:R-:W-:Y:S02]  /*7e80*/  FSEL R75, -R133, -0.00082130916416645050049, P1 ;  /* 0xba574d20854b7808 */ /* 0x000fe40000800100 */
[----:B------:R-:W-:Y:S02]  /*7e90*/  FSEL R76, R128, 0.0052134888246655464172, P1 ;  /* 0x3baad5ea804c7808 */ /* 0x000fe40000800000 */
[----:B------:R-:W-:Y:S01]  /*7ea0*/  FSEL R73, -R132, -0.026868773624300956726, P1 ;  /* 0xbcdc1be784497808 */ /* 0x000fe20000800100 */
[-C--:B------:R-:W-:Y:S01]  /*7eb0*/  FFMA R75, R78, R82.reuse, R75 ;  /* 0x000000524e4b7223 */ /* 0x080fe2000000004b */
[----:B------:R-:W-:Y:S03]  /*7ec0*/  FSEL R78, R131, 0.11284004896879196167, P1 ;  /* 0x3de718af834e7808 */ /* 0x000fe60000800000 */
[-C--:B------:R-:W-:Y:S04]  /*7ed0*/  FFMA R76, R75, R82.reuse, R76 ;  /* 0x000000524b4c7223 */ /* 0x080fe8000000004c */
[-C--:B------:R-:W-:Y:S01]  /*7ee0*/  FFMA R73, R76, R82.reuse, R73 ;  /* 0x000000524c497223 */ /* 0x080fe20000000049 */
[----:B------:R-:W-:Y:S01]  /*7ef0*/  FSEL R76, R129, 0.12837915122509002686, P1 ;  /* 0x3e0375d3814c7808 */ /* 0x000fe20000800000 */
[----:B-1----:R-:W-:Y:S01]  /*7f00*/  @P0 FADD R84, -R80, 1 ;  /* 0x3f80000050540421 */ /* 0x002fe20000000100 */
[----:B------:R-:W-:Y:S01]  /*7f10*/  FMUL R80, R10, 0.70710676908493041992 ;  /* 0x3f3504f30a507820 */ /* 0x000fe20000400000 */
[----:B------:R-:W-:Y:S01]  /*7f20*/  FFMA R78, R73, R82, R78 ;  /* 0x00000052494e7223 */ /* 0x000fe2000000004e */
[----:B------:R-:W-:Y:S02]  /*7f30*/  FSEL R73, R130, -0.37612664699554443359, P1 ;  /* 0xbec093ac82497808 */ /* 0x000fe40000800000 */
[----:B------:R-:W-:Y:S01]  /*7f40*/  @P0 LOP3.LUT R72, R84, 0x80000000, R77, 0xb8, !PT ;  /* 0x8000000054480812 */ /* 0x000fe200078eb84d */
[C---:B------:R-:W-:Y:S01]  /*7f50*/  FMUL R75, R80.reuse, R80 ;  /* 0x00000050504b7220 */ /* 0x040fe20000400000 */
[----:B------:R-:W-:Y:S01]  /*7f60*/  FSETP.GE.AND P0, PT, |R80|, 1.0029599666595458984, PT ;  /* 0x3f8060fe5000780b */ /* 0x000fe20003f06200 */
[-C--:B------:R-:W-:Y:S02]  /*7f70*/  FFMA R73, R78, R82.reuse, R73 ;  /* 0x000000524e497223 */ /* 0x080fe40000000049 */
[----:B------:R-:W-:Y:S01]  /*7f80*/  FADD R70, R72, 1 ;  /* 0x3f80000048467421 */ /* 0x000fe20000000000 */
[----:B------:R-:W-:Y:S01]  /*7f90*/  FSEL R83, |R80|, R75, P0 ;  /* 0x0000004b50537208 */ /* 0x000fe20000000200 */
[----:B------:R-:W-:Y:S01]  /*7fa0*/  FFMA R76, R73, R82, R76 ;  /* 0x00000052494c7223 */ /* 0x000fe2000000004c */
[----:B------:R-:W-:Y:S01]  /*7fb0*/  FSEL R73, -R82, R81, P1 ;  /* 0x0000005152497208 */ /* 0x000fe20000800100 */
[----:B------:R-:W-:Y:S01]  /*7fc0*/  FMUL R72, R9, 0.5 ;  /* 0x3f00000009487820 */ /* 0x000fe20000400000 */
[----:B------:R-:W-:Y:S01]  /*7fd0*/  FSEL R78, R139, 8.4834944573231041431e-05, P0 ;  /* 0x38b1e96a8b4e7808 */ /* 0x000fe20000000000 */
[----:B------:R-:W1:Y:S01]  /*7fe0*/  @P2 MUFU.EX2 R82, R74 ;  /* 0x0000004a00522308 */ /* 0x000e620000000800 */
[----:B------:R-:W-:Y:S01]  /*7ff0*/  FSEL R75, -R133, -0.00082130916416645050049, P0 ;  /* 0xba574d20854b7808 */ /* 0x000fe20000000100 */
[----:B------:R-:W-:Y:S01]  /*8000*/  FFMA R73, R76, R73, R73 ;  /* 0x000000494c497223 */ /* 0x000fe20000000049 */
[----:B------:R-:W-:Y:S01]  /*8010*/  FSEL R76, R128, 0.0052134888246655464172, P0 ;  /* 0x3baad5ea804c7808 */ /* 0x000fe20000000000 */
[----:B------:R-:W-:Y:S01]  /*8020*/  FMUL R9, R59, 0.70710676908493041992 ;  /* 0x3f3504f33b097820 */ /* 0x000fe20000400000 */
[----:B------:R-:W-:Y:S01]  /*8030*/  FSEL R77, -R132, -0.026868773624300956726, P0 ;  /* 0xbcdc1be7844d7808 */ /* 0x000fe20000000100 */
[-C--:B------:R-:W-:Y:S01]  /*8040*/  FFMA R75, R78, R83.reuse, R75 ;  /* 0x000000534e4b7223 */ /* 0x080fe2000000004b */
[----:B------:R-:W-:Y:S03]  /*8050*/  FSEL R78, R131, 0.11284004896879196167, P0 ;  /* 0x3de718af834e7808 */ /* 0x000fe60000000000 */
[----:B------:R-:W2:Y:S01]  /*8060*/  @P1 MUFU.EX2 R84, R73 ;  /* 0x0000004900541308 */ /* 0x000ea20000000800 */
[-C--:B------:R-:W-:Y:S01]  /*8070*/  FFMA R76, R75, R83.reuse, R76 ;  /* 0x000000534b4c7223 */ /* 0x080fe2000000004c */
[----:B------:R-:W-:Y:S03]  /*8080*/  FSEL R75, R130, -0.37612664699554443359, P0 ;  /* 0xbec093ac824b7808 */ /* 0x000fe60000000000 */
[-C--:B------:R-:W-:Y:S01]  /*8090*/  FFMA R77, R76, R83.reuse, R77 ;  /* 0x000000534c4d7223 */ /* 0x080fe2000000004d */
[----:B-1----:R-:W-:Y:S03]  /*80a0*/  @P2 FADD R76, -R82, 1 ;  /* 0x3f800000524c2421 */ /* 0x002fe60000000100 */
[-C--:B------:R-:W-:Y:S01]  /*80b0*/  FFMA R78, R77, R83.reuse, R78 ;  /* 0x000000534d4e7223 */ /* 0x080fe2000000004e */
[----:B------:R-:W-:Y:S01]  /*80c0*/  FMUL R82, R15, 0.70710676908493041992 ;  /* 0x3f3504f30f527820 */ /* 0x000fe20000400000 */
[----:B------:R-:W-:Y:S02]  /*80d0*/  @P2 LOP3.LUT R74, R76, 0x80000000, R79, 0xb8, !PT ;  /* 0x800000004c4a2812 */ /* 0x000fe400078eb84f */
[-C--:B------:R-:W-:Y:S01]  /*80e0*/  FFMA R75, R78, R83.reuse, R75 ;  /* 0x000000534e4b7223 */ /* 0x080fe2000000004b */
[----:B------:R-:W-:Y:S01]  /*80f0*/  FSEL R76, R129, 0.12837915122509002686, P0 ;  /* 0x3e0375d3814c7808 */ /* 0x000fe20000000000 */
[C---:B------:R-:W-:Y:S01]  /*8100*/  FMUL R77, R82.reuse, R82 ;  /* 0x00000052524d7220 */ /* 0x040fe20000400000 */
        /* <DEDUP_REMOVED lines=23> */
[----:B------:R-:W-:Y:S01]  /*8280*/  FMUL R79, R84, R84 ;  /* 0x00000054544f7220 */ /* 0x000fe20000400000 */
[----:B------:R-:W-:Y:S01]  /*8290*/  FMUL R72, R73, R72 ;  /* 0x0000004849487220 */ /* 0x000fe20000400000 */
[----:B------:R-:W-:Y:S01]  /*82a0*/  FMUL R73, R10, 0.5 ;  /* 0x3f0000000a497820 */ /* 0x000fe20000400000 */
[----:B------:R-:W-:Y:S01]  /*82b0*/  FFMA R77, R78, R83, R77 ;  /* 0x000000534e4d7223 */ /* 0x000fe2000000004d */
[----:B------:R-:W-:Y:S01]  /*82c0*/  FSEL R78, -R133, -0.00082130916416645050049, P1 ;  /* 0xba574d20854e7808 */ /* 0x000fe20000800100 */
[----:B------:R-:W-:Y:S01]  /*82d0*/  FMUL R10, R56, 0.70710676908493041992 ;  /* 0x3f3504f3380a7820 */ /* 0x000fe20000400000 */
        /* <DEDUP_REMOVED lines=20> */
[C---:B------:R-:W-:Y:S03]  /*8420*/  FSETP.GE.AND P0, PT, |R83|.reuse, 1.0029599666595458984, PT ;  /* 0x3f8060fe5300780b */ /* 0x040fe60003f06200 */
[----:B------:R-:W-:Y:S01]  /*8430*/  FFMA R79, R78, R85, R79 ;  /* 0x000000554e4f7223 */ /* 0x000fe2000000004f */
        /* <DEDUP_REMOVED lines=12> */
[----:B------:R-:W-:Y:S01]  /*8500*/  FSEL R79, R129, 0.12837915122509002686, P0 ;  /* 0x3e0375d3814f7808 */ /* 0x000fe20000000000 */
[----:B-1----:R-:W-:Y:S01]  /*8510*/  @P2 FADD R87, -R85, 1 ;  /* 0x3f80000055572421 */ /* 0x002fe20000000100 */
[----:B------:R-:W-:Y:S01]  /*8520*/  FMUL R85, R14, 0.70710676908493041992 ;  /* 0x3f3504f30e557820 */ /* 0x000fe20000400000 */
[-C--:B------:R-:W-:Y:S03]  /*8530*/  FFMA R81, R80, R86.reuse, R81 ;  /* 0x0000005650517223 */ /* 0x080fe60000000051 */
[----:B------:R-:W-:Y:S01]  /*8540*/  @P2 LOP3.LUT R77, R87, 0x80000000, R82, 0xb8, !PT ;  /* 0x80000000574d2812 */ /* 0x000fe200078eb852 */
[-C--:B------:R-:W-:Y:S01]  /*8550*/  FFMA R78, R81, R86.reuse, R78 ;  /* 0x00000056514e7223 */ /* 0x080fe2000000004e */
[C---:B------:R-:W-:Y:S01]  /*8560*/  FSETP.GE.AND P2, PT, |R85|.reuse, 1.0029599666595458984, PT ;  /* 0x3f8060fe5500780b */ /* 0x040fe20003f46200 */
[C---:B------:R-:W-:Y:S01]  /*8570*/  FMUL R80, R85.reuse, R85 ;  /* 0x0000005555507220 */ /* 0x040fe20000400000 */
        /* <DEDUP_REMOVED lines=21> */
[C---:B------:R-:W-:Y:S03]  /*86d0*/  FSETP.GE.AND P1, PT, |R87|.reuse, 1.0029599666595458984, PT ;  /* 0x3f8060fe5700780b */ /* 0x040fe60003f26200 */
        /* <DEDUP_REMOVED lines=21> */
[-C--:B------:R-:W-:Y:S03]  /*8830*/  FFMA R79, R84, R88.reuse, R79 ;  /* 0x00000058544f7223 */ /* 0x080fe6000000004f */
[----:B------:R-:W-:Y:S01]  /*8840*/  FSEL R89, |R86|, R81, P0 ;  /* 0x0000005156597208 */ /* 0x000fe20000000200 */
[----:B------:R-:W-:Y:S01]  /*8850*/  FFMA R82, R79, R88, R82 ;  /* 0x000000584f527223 */ /* 0x000fe20000000052 */
[----:B------:R-:W-:Y:S02]  /*8860*/  FSEL R79, -R88, R87, P1 ;  /* 0x00000057584f7208 */ /* 0x000fe40000800100 */
[----:B------:R-:W-:Y:S01]  /*8870*/  FSEL R84, R139, 8.4834944573231041431e-05, P0 ;  /* 0x38b1e96a8b547808 */ /* 0x000fe20000000000 */
[----:B------:R-:W1:Y:S01]  /*8880*/  @P2 MUFU.EX2 R88, R80 ;  /* 0x0000005000582308 */ /* 0x000e620000000800 */
[----:B------:R-:W-:Y:S01]  /*8890*/  FSEL R81, -R133, -0.00082130916416645050049, P0 ;  /* 0xba574d2085517808 */ /* 0x000fe20000000100 */
[----:B------:R-:W-:Y:S01]  /*88a0*/  FFMA R79, R82, R79, R79 ;  /* 0x0000004f524f7223 */ /* 0x000fe2000000004f */
[----:B------:R-:W-:Y:S02]  /*88b0*/  FSEL R82, R128, 0.0052134888246655464172, P0 ;  /* 0x3baad5ea80527808 */ /* 0x000fe40000000000 */
        /* <DEDUP_REMOVED lines=150> */
[----:B--2---:R-:W-:Y:S01]  /*9220*/  @P1 FADD R98, -R96, 1 ;  /* 0x3f80000060621421 */ /* 0x004fe20000000100 */
[----:B------:R-:W-:Y:S01]  /*9230*/  FMUL R96, R24, 0.70710676908493041992 ;  /* 0x3f3504f318607820 */ /* 0x000fe20000400000 */
        /* <DEDUP_REMOVED lines=62> */
[----:B------:R-:W-:Y:S01]  /*9620*/  FMUL R92, R97, R97 ;  /* 0x00000061615c7220 */ /* 0x000fe20000400000 */
[----:B------:R-:W1:Y:S01]  /*9630*/  @P1 MUFU.EX2 R99, R88 ;  /* 0x0000005800631308 */ /* 0x000e620000000800 */
[----:B------:R-:W-:Y:S01]  /*9640*/  FFMA R91, R90, R98, R91 ;  /* 0x000000625a5b7223 */ /* 0x000fe2000000005b */
[----:B------:R-:W-:Y:S01]  /*9650*/  FSEL R90, -R98, R95, P0 ;  /* 0x0000005f625a7208 */ /* 0x000fe20000000100 */
[----:B------:R-:W-:Y:S01]  /*9660*/  FADD R89, R89, 1 ;  /* 0x3f80000059597421 */ /* 0x000fe20000000000 */
        /* <DEDUP_REMOVED lines=328> */
[----:B------:R-:W-:Y:S03]  /*aaf0*/  @P2 LOP3.LUT R104, R106, 0x80000000, R109, 0xb8, !PT ;  /* 0x800000006a682812 */ /* 0x000fe600078eb86d */
[----:B------:R-:W-:Y:S01]  /*ab00*/  FMUL R107, R112, R112 ;  /* 0x00000070706b7220 */ /* 0x000fe20000400000 */
[----:B------:R-:W-:Y:S01]  /*ab10*/  FSEL R106, R129, 0.12837915122509002686, P0 ;  /* 0x3e0375d3816a7808 */ /* 0x000fe20000000000 */
[-C--:B------:R-:W-:Y:S01]  /*ab20*/  FFMA R105, R108, R113.reuse, R105 ;  /* 0x000000716c697223 */ /* 0x080fe20000000069 */
        /* <DEDUP_REMOVED lines=202> */
[C---:B------:R-:W-:Y:S02]  /*b7d0*/  FMUL R116, R135.reuse, R135 ;  /* 0x0000008787747220 */ /* 0x040fe40000400000 */
        /* <DEDUP_REMOVED lines=18> */
[----:B------:R-:W-:Y:S02]  /*b900*/  @P1 LOP3.LUT R112, R115, 0x80000000, R120, 0xb8, !PT ;  /* 0x8000000073701812 */ /* 0x000fe400078eb878 */
[----:B------:R-:W-:Y:S01]  /*b910*/  FSEL R115, R129, 0.12837915122509002686, P2 ;  /* 0x3e0375d381737808 */ /* 0x000fe20001000000 */
[----:B------:R-:W-:Y:S01]  /*b920*/  FFMA R116, R117, R136, R116 ;  /* 0x0000008875747223 */ /* 0x000fe20000000074 */
[C---:B------:R-:W-:Y:S01]  /*b930*/  FSETP.GE.AND P1, PT, |R134|.reuse, 1.0029599666595458984, PT ;  /* 0x3f8060fe8600780b */ /* 0x040fe20003f26200 */
[----:B------:R-:W-:Y:S01]  /*b940*/  FMUL R117, R134, R134 ;  /* 0x0000008686757220 */ /* 0x000fe20000400000 */
[----:B------:R-:W-:Y:S01]  /*b950*/  FADD R112, R112, 1 ;  /* 0x3f80000070707421 */ /* 0x000fe20000000000 */
[----:B------:R-:W-:Y:S01]  /*b960*/  FFMA R115, R116, R136, R115 ;  /* 0x0000008874737223 */ /* 0x000fe20000000073 */
[----:B------:R-:W-:Y:S01]  /*b970*/  FSEL R116, -R136, R135, P2 ;  /* 0x0000008788747208 */ /* 0x000fe20001000100 */
[----:B--2---:R-:W-:Y:S01]  /*b980*/  @P0 FADD R202, -R137, 1 ;  /* 0x3f80000089ca0421 */ /* 0x004fe20000000100 */
        /* <DEDUP_REMOVED lines=10> */
[----:B------:R-:W-:Y:S03]  /*ba30*/  FSEL R117, R130, -0.37612664699554443359, P1 ;  /* 0xbec093ac82757808 */ /* 0x000fe60000800000 */
[-C--:B------:R-:W-:Y:S01]  /*ba40*/  FFMA R115, R118, R136.reuse, R115 ;  /* 0x0000008876737223 */ /* 0x080fe20000000073 */
[----:B------:R-:W-:Y:S03]  /*ba50*/  FSEL R118, R129, 0.12837915122509002686, P1 ;  /* 0x3e0375d381767808 */ /* 0x000fe60000800000 */
[----:B------:R-:W-:Y:S01]  /*ba60*/  FFMA R120, R115, R136, R120 ;  /* 0x0000008873787223 */ /* 0x000fe20000000078 */
[----:B------:R-:W-:Y:S03]  /*ba70*/  FSEL R115, -R136, R134, P1 ;  /* 0x0000008688737208 */ /* 0x000fe60000800100 */
[-C--:B------:R-:W-:Y:S01]  /*ba80*/  FFMA R117, R120, R136.reuse, R117 ;  /* 0x0000008878757223 */ /* 0x080fe20000000075 */
[----:B------:R-:W-:Y:S03]  /*ba90*/  FMUL R120, R52, 0.70710676908493041992 ;  /* 0x3f3504f334787820 */ /* 0x000fe60000400000 */
[----:B------:R-:W-:Y:S01]  /*baa0*/  FFMA R118, R117, R136, R118 ;  /* 0x0000008875767223 */ /* 0x000fe20000000076 */
[C---:B------:R-:W-:Y:S01]  /*bab0*/  FMUL R117, R120.reuse, R120 ;  /* 0x0000007878757220 */ /* 0x040fe20000400000 */
[----:B------:R-:W-:Y:S01]  /*bac0*/  FSETP.GE.AND P0, PT, |R120|, 1.0029599666595458984, PT ;  /* 0x3f8060fe7800780b */ /* 0x000fe20003f06200 */
[----:B------:R-:W-:Y:S01]  /*bad0*/  FMUL R136, R0, 0.5 ;  /* 0x3f00000000887820 */ /* 0x000fe20000400000 */
[----:B------:R-:W-:Y:S02]  /*bae0*/  FFMA R115, R118, R115, R115 ;  /* 0x0000007376737223 */ /* 0x000fe40000000073 */
[----:B------:R-:W-:Y:S01]  /*baf0*/  FSEL R137, |R120|, R117, P0 ;  /* 0x0000007578897208 */ /* 0x000fe20000000200 */
[----:B------:R-:W-:Y:S01]  /*bb00*/  FMUL R136, R205, R136 ;  /* 0x00000088cd887220 */ /* 0x000fe20000400000 */
[----:B------:R-:W-:Y:S01]  /*bb10*/  FSEL R119, R139, 8.4834944573231041431e-05, P0 ;  /* 0x38b1e96a8b777808 */ /* 0x000fe20000000000 */
[----:B------:R-:W1:Y:S01]  /*bb20*/  @P2 MUFU.EX2 R118, R116 ;  /* 0x0000007400762308 */ /* 0x000e620000000800 */
[----:B------:R-:W-:Y:S01]  /*bb30*/  FSEL R0, -R133, -0.00082130916416645050049, P0 ;  /* 0xba574d2085007808 */ /* 0x000fe20000000100 */
[----:B------:R-:W-:Y:S01]  /*bb40*/  FMUL R205, R3, 0.5 ;  /* 0x3f00000003cd7820 */ /* 0x000fe20000400000 */
[----:B------:R-:W-:Y:S02]  /*bb50*/  FSEL R117, R128, 0.0052134888246655464172, P0 ;  /* 0x3baad5ea80757808 */ /* 0x000fe40000000000 */
[----:B------:R-:W-:Y:S01]  /*bb60*/  FSEL R2, -R132, -0.026868773624300956726, P0 ;  /* 0xbcdc1be784027808 */ /* 0x000fe20000000100 */
[----:B------:R-:W-:Y:S01]  /*bb70*/  FFMA R0, R119, R137, R0 ;  /* 0x0000008977007223 */ /* 0x000fe20000000000 */
[----:B------:R-:W-:Y:S01]  /*bb80*/  FSEL R119, R131, 0.11284004896879196167, P0 ;  /* 0x3de718af83777808 */ /* 0x000fe20000000000 */
[----:B------:R-:W-:Y:S01]  /*bb90*/  FMUL R205, R68, R205 ;  /* 0x000000cd44cd7220 */ /* 0x000fe20000400000 */
[----:B------:R-:W-:Y:S01]  /*bba0*/  FSEL R3, R129, 0.12837915122509002686, P0 ;  /* 0x3e0375d381037808 */ /* 0x000fe20000000000 */
[-C--:B------:R-:W-:Y:S01]  /*bbb0*/  FFMA R117, R0, R137.reuse, R117 ;  /* 0x0000008900757223 */ /* 0x080fe20000000075 */
[----:B------:R-:W-:Y:S01]  /*bbc0*/  FSEL R0, R130, -0.37612664699554443359, P0 ;  /* 0xbec093ac82007808 */ /* 0x000fe20000000000 */
[----:B------:R-:W2:Y:S01]  /*bbd0*/  @P1 MUFU.EX2 R68, R115 ;  /* 0x0000007300441308 */ /* 0x000ea20000000800 */
[----:B------:R-:W-:Y:S01]  /*bbe0*/  F2FP.F16.F32.PACK_AB R204, R203, R136 ;  /* 0x00000088cbcc723e */ /* 0x000fe200000000ff */
[-C--:B------:R-:W-:Y:S01]  /*bbf0*/  FFMA R2, R117, R137.reuse, R2 ;  /* 0x0000008975027223 */ /* 0x080fe20000000002 */
[----:B------:R-:W-:Y:S01]  /*bc00*/  FMUL R117, R64, R64 ;  /* 0x0000004040757220 */ /* 0x000fe20000400000 */
[----:B-1----:R-:W-:Y:S02]  /*bc10*/  @P2 FADD R118, -R118, 1 ;  /* 0x3f80000076762421 */ /* 0x002fe40000000100 */
[-C--:B------:R-:W-:Y:S03]  /*bc20*/  FFMA R119, R2, R137.reuse, R119 ;  /* 0x0000008902777223 */ /* 0x080fe60000000077 */
[----:B------:R-:W-:Y:S01]  /*bc30*/  @P2 LOP3.LUT R116, R118, 0x80000000, R135, 0xb8, !PT ;  /* 0x8000000076742812 */ /* 0x000fe200078eb887 */
[-C--:B------:R-:W-:Y:S01]  /*bc40*/  FFMA R0, R119, R137.reuse, R0 ;  /* 0x0000008977007223 */ /* 0x080fe20000000000 */
[----:B------:R-:W-:Y:S01]  /*bc50*/  FSETP.GE.AND P2, PT, |R64|, 1.0029599666595458984, PT ;  /* 0x3f8060fe4000780b */ /* 0x000fe20003f46200 */
[----:B------:R-:W-:Y:S01]  /*bc60*/  FMUL R118, R7, 0.5 ;  /* 0x3f00000007767820 */ /* 0x000fe20000400000 */
[----:B------:R-:W-:Y:S01]  /*bc70*/  FADD R135, R65, 1 ;  /* 0x3f80000041877421 */ /* 0x000fe20000000000 */
[----:B------:R-:W-:Y:S01]  /*bc80*/  FFMA R3, R0, R137, R3 ;  /* 0x0000008900037223 */ /* 0x000fe20000000003 */
[----:B------:R-:W-:Y:S01]  /*bc90*/  FSEL R0, -R137, R120, P0 ;  /* 0x0000007889007208 */ /* 0x000fe20000000100 */
[----:B------:R-:W-:Y:S01]  /*bca0*/  FADD R116, R116, 1 ;  /* 0x3f80000074747421 */ /* 0x000fe20000000000 */
[----:B------:R-:W-:Y:S01]  /*bcb0*/  FSEL R117, |R64|, R117, P2 ;  /* 0x0000007540757208 */ /* 0x000fe20001000200 */
[----:B------:R-:W-:Y:S01]  /*bcc0*/  FMUL R118, R135, R118 ;  /* 0x0000007687767220 */ /* 0x000fe20000400000 */
[----:B------:R-:W-:Y:S01]  /*bcd0*/  FSEL R119, R139, 8.4834944573231041431e-05, P2 ;  /* 0x38b1e96a8b777808 */ /* 0x000fe20001000000 */
[----:B------:R-:W-:Y:S01]  /*bce0*/  FFMA R0, R3, R0, R0 ;  /* 0x0000000003007223 */ /* 0x000fe20000000000 */
[----:B------:R-:W-:Y:S02]  /*bcf0*/  FSEL R2, -R133, -0.00082130916416645050049, P2 ;  /* 0xba574d2085027808 */ /* 0x000fe40001000100 */
[----:B------:R-:W-:Y:S02]  /*bd00*/  FSEL R3, R128, 0.0052134888246655464172, P2 ;  /* 0x3baad5ea80037808 */ /* 0x000fe40001000000 */
[----:B------:R-:W-:Y:S01]  /*bd10*/  FSEL R4, -R132, -0.026868773624300956726, P2 ;  /* 0xbcdc1be784047808 */ /* 0x000fe20001000100 */
[----:B------:R-:W-:Y:S01]  /*bd20*/  FFMA R2, R119, R117, R2 ;  /* 0x0000007577027223 */ /* 0x000fe20000000002 */
[----:B------:R-:W-:Y:S02]  /*bd30*/  FSEL R7, R131, 0.11284004896879196167, P2 ;  /* 0x3de718af83077808 */ /* 0x000fe40001000000 */
[----:B------:R-:W-:Y:S01]  /*bd40*/  F2FP.F16.F32.PACK_AB R205, R118, R205 ;  /* 0x000000cd76cd723e */ /* 0x000fe200000000ff */
[-C--:B------:R-:W-:Y:S01]  /*bd50*/  FFMA R3, R2, R117.reuse, R3 ;  /* 0x0000007502037223 */ /* 0x080fe20000000003 */
[----:B------:R-:W-:Y:S01]  /*bd60*/  FSEL R2, R130, -0.37612664699554443359, P2 ;  /* 0xbec093ac82027808 */ /* 0x000fe20001000000 */
[----:B------:R-:W-:Y:S01]  /*bd70*/  FADD R118, R71, 1 ;  /* 0x3f80000047767421 */ /* 0x000fe20000000000 */
[----:B--2---:R-:W-:Y:S01]  /*bd80*/  @P1 FADD R71, -R68, 1 ;  /* 0x3f80000044471421 */ /* 0x004fe20000000100 */
[----:B------:R-:W-:Y:S01]  /*bd90*/  FFMA R4, R3, R117, R4 ;  /* 0x0000007503047223 */ /* 0x000fe20000000004 */
[----:B------:R-:W-:Y:S01]  /*bda0*/  FSEL R3, R129, 0.12837915122509002686, P2 ;  /* 0x3e0375d381037808 */ /* 0x000fe20001000000 */
[----:B------:R-:W-:Y:S01]  /*bdb0*/  FMUL R69, R118, R69 ;  /* 0x0000004576457220 */ /* 0x000fe20000400000 */
[----:B------:R-:W-:Y:S01]  /*bdc0*/  FMUL R68, R6, 0.5 ;  /* 0x3f00000006447820 */ /* 0x000fe20000400000 */
[----:B------:R-:W-:Y:S01]  /*bdd0*/  @P1 LOP3.LUT R115, R71, 0x80000000, R134, 0xb8, !PT ;  /* 0x8000000047731812 */ /* 0x000fe200078eb886 */
[-C--:B------:R-:W-:Y:S01]  /*bde0*/  FFMA R7, R4, R117.reuse, R7 ;  /* 0x0000007504077223 */ /* 0x080fe20000000007 */
[----:B------:R-:W-:Y:S01]  /*bdf0*/  FSEL R4, -R117, R64, P2 ;  /* 0x0000004075047208 */ /* 0x000fe20001000100 */
[----:B------:R-:W-:Y:S01]  /*be00*/  FMUL R207, R207, R68 ;  /* 0x00000044cfcf7220 */ /* 0x000fe20000400000 */
[----:B------:R-:W-:Y:S01]  /*be10*/  F2FP.F16.F32.PACK_AB R206, R69, R206 ;  /* 0x000000ce45ce723e */ /* 0x000fe200000000ff */
[-C--:B------:R-:W-:Y:S01]  /*be20*/  FFMA R2, R7, R117.reuse, R2 ;  /* 0x0000007507027223 */ /* 0x080fe20000000002 */
[----:B------:R-:W-:Y:S01]  /*be30*/  FMUL R7, R54, 0.70710676908493041992 ;  /* 0x3f3504f336077820 */ /* 0x000fe20000400000 */
[----:B------:R-:W-:Y:S01]  /*be40*/  FMUL R71, R11, 0.5 ;  /* 0x3f0000000b477820 */ /* 0x000fe20000400000 */
[----:B------:R-:W-:Y:S01]  /*be50*/  FADD R118, R76, 1 ;  /* 0x3f8000004c767421 */ /* 0x000fe20000000000 */
[----:B------:R-:W-:Y:S01]  /*be60*/  FFMA R3, R2, R117, R3 ;  /* 0x0000007502037223 */ /* 0x000fe20000000003 */
[C---:B------:R-:W-:Y:S01]  /*be70*/  FMUL R2, R7.reuse, R7 ;  /* 0x0000000707027220 */ /* 0x040fe20000400000 */
[----:B------:R-:W-:Y:S01]  /*be80*/  FSETP.GE.AND P1, PT, |R7|, 1.0029599666595458984, PT ;  /* 0x3f8060fe0700780b */ /* 0x000fe20003f26200 */
[----:B------:R-:W-:Y:S01]  /*be90*/  FMUL R70, R70, R71 ;  /* 0x0000004746467220 */ /* 0x000fe20000400000 */
[----:B------:R-:W-:Y:S01]  /*bea0*/  FFMA R4, R3, R4, R4 ;  /* 0x0000000403047223 */ /* 0x000fe20000000004 */
[----:B------:R-:W-:Y:S01]  /*beb0*/  HFMA2 R117, -RZ, RZ, 0, 9.5367431640625e-07 ;  /* 0x00000010ff757431 */ /* 0x000fe200000001ff */
[----:B------:R-:W-:Y:S01]  /*bec0*/  FSEL R6, |R7|, R2, P1 ;  /* 0x0000000207067208 */ /* 0x000fe20000800200 */
[----:B------:R-:W1:Y:S01]  /*bed0*/  @P0 MUFU.EX2 R68, R0 ;  /* 0x0000000000440308 */ /* 0x000e620000000800 */
[----:B------:R-:W-:Y:S02]  /*bee0*/  FSEL R69, R139, 8.4834944573231041431e-05, P1 ;  /* 0x38b1e96a8b457808 */ /* 0x000fe40000800000 */
[----:B------:R-:W-:Y:S02]  /*bef0*/  FSEL R2, -R133, -0.00082130916416645050049, P1 ;  /* 0xba574d2085027808 */ /* 0x000fe40000800100 */
[----:B------:R-:W-:Y:S02]  /*bf00*/  FSEL R3, R128, 0.0052134888246655464172, P1 ;  /* 0x3baad5ea80037808 */ /* 0x000fe40000800000 */
[----:B------:R-:W-:Y:S01]  /*bf10*/  FSEL R5, R131, 0.11284004896879196167, P1 ;  /* 0x3de718af83057808 */ /* 0x000fe20000800000 */
[-C--:B------:R-:W-:Y:S01]  /*bf20*/  FFMA R2, R69, R6.reuse, R2 ;  /* 0x0000000645027223 */ /* 0x080fe20000000002 */
[----:B------:R-:W-:Y:S01]  /*bf30*/  F2FP.F16.F32.PACK_AB R207, R70, R207 ;  /* 0x000000cf46cf723e */ /* 0x000fe200000000ff */
[----:B------:R-:W-:Y:S01]  /*bf40*/  FADD R70, R75, 1 ;  /* 0x3f8000004b467421 */ /* 0x000fe20000000000 */
[----:B------:R-:W-:Y:S01]  /*bf50*/  SEL R117, R117, 0xfffffff0, P6 ;  /* 0xfffffff075757807 */ /* 0x000fe20003000000 */
[-C--:B------:R-:W-:Y:S01]  /*bf60*/  FFMA R3, R2, R6.reuse, R3 ;  /* 0x0000000602037223 */ /* 0x080fe20000000003 */
[----:B------:R-:W-:Y:S01]  /*bf70*/  FSEL R2, -R132, -0.026868773624300956726, P1 ;  /* 0xbcdc1be784027808 */ /* 0x000fe20000800100 */
[----:B------:R-:W-:Y:S01]  /*bf80*/  FMUL R73, R70, R73 ;  /* 0x0000004946497220 */ /* 0x000fe20000400000 */
[----:B------:R-:W-:Y:S01]  /*bf90*/  FMUL R69, R8, 0.5 ;  /* 0x3f00000008457820 */ /* 0x000fe20000400000 */
[----:B------:R-:W2:Y:S01]  /*bfa0*/  @P2 MUFU.EX2 R70, R4 ;  /* 0x0000000400462308 */ /* 0x000ea20000000800 */
[----:B-1----:R-:W-:Y:S01]  /*bfb0*/  @P0 FADD R71, -R68, 1 ;  /* 0x3f80000044470421 */ /* 0x002fe20000000100 */
[-C--:B------:R-:W-:Y:S01]  /*bfc0*/  FFMA R2, R3, R6.reuse, R2 ;  /* 0x0000000603027223 */ /* 0x080fe20000000002 */
[----:B------:R-:W-:Y:S01]  /*bfd0*/  FSEL R3, R129, 0.12837915122509002686, P1 ;  /* 0x3e0375d381037808 */ /* 0x000fe20000800000 */
[----:B------:R-:W-:Y:S01]  /*bfe0*/  FMUL R69, R74, R69 ;  /* 0x000000454a457220 */ /* 0x000fe20000400000 */
[----:B------:R-:W-:Y:S01]  /*bff0*/  FMUL R75, R12, 0.5 ;  /* 0x3f0000000c4b7820 */ /* 0x000fe20000400000 */
[----:B------:R-:W-:Y:S01]  /*c000*/  @P0 LOP3.LUT R0, R71, 0x80000000, R120, 0xb8, !PT ;  /* 0x8000000047000812 */ /* 0x000fe200078eb878 */
[-C--:B------:R-:W-:Y:S01]  /*c010*/  FFMA R5, R2, R6.reuse, R5 ;  /* 0x0000000602057223 */ /* 0x080fe20000000005 */
[----:B------:R-:W-:Y:S01]  /*c020*/  FSEL R2, R130, -0.37612664699554443359, P1 ;  /* 0xbec093ac82027808 */ /* 0x000fe20000800000 */
[C---:B------:R-:W-:Y:S01]  /*c030*/  FMUL R8, R9.reuse, R9 ;  /* 0x0000000909087220 */ /* 0x040fe20000400000 */
[----:B------:R-:W-:Y:S01]  /*c040*/  FSETP.GE.AND P0, PT, |R9|, 1.0029599666595458984, PT ;  /* 0x3f8060fe0900780b */ /* 0x000fe20003f06200 */
[----:B------:R-:W-:Y:S01]  /*c050*/  FADD R120, R77, 1 ;  /* 0x3f8000004d787421 */ /* 0x000fe20000000000 */
[----:B------:R-:W-:Y:S01]  /*c060*/  F2FP.F16.F32.PACK_AB R72, R72, R69 ;  /* 0x000000454848723e */ /* 0x000fe200000000ff */
[----:B------:R-:W-:Y:S01]  /*c070*/  FFMA R2, R5, R6, R2 ;  /* 0x0000000605027223 */ /* 0x000fe20000000002 */
[----:B------:R-:W-:Y:S01]  /*c080*/  FSEL R12, |R9|, R8, P0 ;  /* 0x00000008090c7208 */ /* 0x000fe20000000200 */
[----:B------:R-:W-:Y:S01]  /*c090*/  FMUL R75, R118, R75 ;  /* 0x0000004b764b7220 */ /* 0x000fe20000400000 */
[----:B------:R-:W-:Y:S01]  /*c0a0*/  FSEL R68, R139, 8.4834944573231041431e-05, P0 ;  /* 0x38b1e96a8b447808 */ /* 0x000fe20000000000 */
[----:B------:R-:W-:Y:S01]  /*c0b0*/  FFMA R3, R2, R6, R3 ;  /* 0x0000000602037223 */ /* 0x000fe20000000003 */
[----:B------:R-:W-:Y:S01]  /*c0c0*/  FSEL R2, -R6, R7, P1 ;  /* 0x0000000706027208 */ /* 0x000fe20000800100 */
[----:B------:R-:W-:Y:S01]  /*c0d0*/  FMUL R71, R15, 0.5 ;  /* 0x3f0000000f477820 */ /* 0x000fe20000400000 */
[----:B------:R-:W-:Y:S01]  /*c0e0*/  FSEL R5, -R133, -0.00082130916416645050049, P0 ;  /* 0xba574d2085057808 */ /* 0x000fe20000000100 */
[----:B------:R-:W-:Y:S01]  /*c0f0*/  FMUL R69, R19, 0.5 ;  /* 0x3f00000013457820 */ /* 0x000fe20000400000 */
[----:B------:R-:W-:Y:S01]  /*c100*/  FSEL R6, R128, 0.0052134888246655464172, P0 ;  /* 0x3baad5ea80067808 */ /* 0x000fe20000000000 */
[----:B------:R-:W-:Y:S01]  /*c110*/  FFMA R2, R3, R2, R2 ;  /* 0x0000000203027223 */ /* 0x000fe20000000002 */
[----:B------:R-:W-:Y:S01]  /*c120*/  FSEL R3, -R132, -0.026868773624300956726, P0 ;  /* 0xbcdc1be784037808 */ /* 0x000fe20000000100 */
[-C--:B------:R-:W-:Y:S01]  /*c130*/  FFMA R5, R68, R12.reuse, R5 ;  /* 0x0000000c44057223 */ /* 0x080fe20000000005 */
[----:B------:R-:W-:Y:S01]  /*c140*/  FSEL R8, R131, 0.11284004896879196167, P0 ;  /* 0x3de718af83087808 */ /* 0x000fe20000000000 */
[----:B------:R-:W1:Y:S01]  /*c150*/  @P1 MUFU.EX2 R68, R2 ;  /* 0x0000000200441308 */ /* 0x000e620000000800 */
[----:B------:R-:W-:Y:S01]  /*c160*/  FMUL R76, R120, R71 ;  /* 0x00000047784c7220 */ /* 0x000fe20000400000 */
[----:B--2---:R-:W-:Y:S01]  /*c170*/  @P2 FADD R71, -R70, 1 ;  /* 0x3f80000046472421 */ /* 0x004fe20000000100 */
[----:B------:R-:W-:Y:S01]  /*c180*/  FFMA R6, R5, R12, R6 ;  /* 0x0000000c05067223 */ /* 0x000fe20000000006 */
[----:B------:R-:W-:Y:S01]  /*c190*/  FMUL R74, R13, 0.5 ;  /* 0x3f0000000d4a7820 */ /* 0x000fe20000400000 */
[----:B------:R-:W-:Y:S01]  /*c1a0*/  FADD R77, R78, 1 ;  /* 0x3f8000004e4d7421 */ /* 0x000fe20000000000 */
[----:B------:R-:W-:Y:S01]  /*c1b0*/  F2FP.F16.F32.PACK_AB R73, R76, R73 ;  /* 0x000000494c49723e */ /* 0x000fe200000000ff */
[----:B------:R-:W-:Y:S01]  /*c1c0*/  FADD R76, R79, 1 ;  /* 0x3f8000004f4c7421 */ /* 0x000fe20000000000 */
[----:B------:R-:W-:Y:S01]  /*c1d0*/  @P2 LOP3.LUT R4, R71, 0x80000000, R64, 0xb8, !PT ;  /* 0x8000000047042812 */ /* 0x000fe200078eb840 */
[----:B------:R-:W-:Y:S01]  /*c1e0*/  FMUL R74, R77, R74 ;  /* 0x0000004a4d4a7220 */ /* 0x000fe20000400000 */
[----:B------:R-:W-:Y:S01]  /*c1f0*/  ISETP.NE.AND P2, PT, R123, 0x3, PT ;  /* 0x000000037b00780c */ /* 0x000fe20003f45270 */
[-C--:B------:R-:W-:Y:S01]  /*c200*/  FFMA R3, R6, R12.reuse, R3 ;  /* 0x0000000c06037223 */ /* 0x080fe20000000003 */
[----:B------:R-:W-:Y:S01]  /*c210*/  FSEL R6, R129, 0.12837915122509002686, P0 ;  /* 0x3e0375d381067808 */ /* 0x000fe20000000000 */
[----:B------:R-:W-:Y:S01]  /*c220*/  FMUL R70, R76, R69 ;  /* 0x000000454c467220 */ /* 0x000fe20000400000 */
[----:B------:R-:W-:Y:S01]  /*c230*/  MOV R69, UR43 ;  /* 0x0000002b00457c02 */ /* 0x000fe20008000f00 */
[----:B------:R-:W-:Y:S01]  /*c240*/  FFMA R8, R3, R12, R8 ;  /* 0x0000000c03087223 */ /* 0x000fe20000000008 */
[----:B------:R-:W-:Y:S01]  /*c250*/  FSEL R3, R130, -0.37612664699554443359, P0 ;  /* 0xbec093ac82037808 */ /* 0x000fe20000000000 */
[----:B-1----:R-:W-:Y:S01]  /*c260*/  @P1 FADD R68, -R68, 1 ;  /* 0x3f80000044441421 */ /* 0x002fe20000000100 */
[----:B------:R-:W-:Y:S01]  /*c270*/  LEA R118, R69, R194, 0xd ;  /* 0x000000c245767211 */ /* 0x000fe200078e68ff */
[----:B------:R-:W-:Y:S01]  /*c280*/  FMUL R76, R16, 0.5 ;  /* 0x3f000000104c7820 */ /* 0x000fe20000400000 */
[----:B------:R-:W-:Y:S01]  /*c290*/  F2FP.F16.F32.PACK_AB R74, R74, R75 ;  /* 0x0000004b4a4a723e */ /* 0x000fe200000000ff */
[----:B------:R-:W-:Y:S01]  /*c2a0*/  FFMA R3, R8, R12, R3 ;  /* 0x0000000c08037223 */ /* 0x000fe20000000003 */
[----:B------:R-:W-:Y:S01]  /*c2b0*/  @P1 LOP3.LUT R2, R68, 0x80000000, R7, 0xb8, !PT ;  /* 0x8000000044021812 */ /* 0x000fe200078eb807 */
[----:B------:R-:W-:Y:S01]  /*c2c0*/  @!P2 NOP ;  /* 0x000000000000a918 */ /* 0x000fe20000000000 */
[----:B------:R-:W-:Y:S01]  /*c2d0*/  @!P2 IADD3 R201, PT, PT, R201, 0xd0, RZ ;  /* 0x000000d0c9c9a810 */ /* 0x000fe20007ffe0ff */
[C---:B------:R-:W-:Y:S01]  /*c2e0*/  FMUL R5, R10.reuse, R10 ;  /* 0x0000000a0a057220 */ /* 0x040fe20000400000 */
[----:B------:R-:W-:Y:S01]  /*c2f0*/  FSETP.GE.AND P1, PT, |R10|, 1.0029599666595458984, PT ;  /* 0x3f8060fe0a00780b */ /* 0x000fe20003f26200 */
[----:B------:R-:W-:Y:S01]  /*c300*/  FMUL R75, R14, 0.5 ;  /* 0x3f0000000e4b7820 */ /* 0x000fe20000400000 */
[----:B------:R-:W-:Y:S01]  /*c310*/  LEA R118, R118, UR41, 0x1 ;  /* 0x0000002976767c11 */ /* 0x000fe2000f8e08ff */
[----:B------:R-:W-:Y:S01]  /*c320*/  FFMA R6, R3, R12, R6 ;  /* 0x0000000c03067223 */ /* 0x000fe20000000006 */
[----:B------:R-:W-:Y:S01]  /*c330*/  FSEL R3, -R12, R9, P0 ;  /* 0x000000090c037208 */ /* 0x000fe20000000100 */
[----:B------:R-:W-:Y:S01]  /*c340*/  FMUL R75, R80, R75 ;  /* 0x0000004b504b7220 */ /* 0x000fe20000400000 */
[----:B------:R-:W-:Y:S01]  /*c350*/  @!P2 LOP3.LUT R201, R201, 0xfefffff8, RZ, 0xc0, !PT ;  /* 0xfefffff8c9c9a812 */ /* 0x000fe200078ec0ff */
[----:B------:R-:W-:Y:S01]  /*c360*/  FMUL R76, R81, R76 ;  /* 0x0000004c514c7220 */ /* 0x000fe20000400000 */
[----:B------:R-:W-:Y:S01]  /*c370*/  FSEL R11, |R10|, R5, P1 ;  /* 0x000000050a0b7208 */ /* 0x000fe20000800200 */
[----:B------:R-:W-:Y:S01]  /*c380*/  FMUL R71, R17, 0.5 ;  /* 0x3f00000011477820 */ /* 0x000fe20000400000 */
[----:B------:R-:W-:Y:S01]  /*c390*/  FSEL R68, R139, 8.4834944573231041431e-05, P1 ;  /* 0x38b1e96a8b447808 */ /* 0x000fe20000800000 */
[----:B------:R1:W-:Y:S01]  /*c3a0*/  @!P2 SYNCS.ARRIVE.TRANS64.RED.A1T0 RZ, [R201+URZ], RZ ;  /* 0x000000ffc9ffa9a7 */ /* 0x0003e200081004ff */
[----:B------:R-:W-:Y:S01]  /*c3b0*/  FSEL R5, -R133, -0.00082130916416645050049, P1 ;  /* 0xba574d2085057808 */ /* 0x000fe20000800100 */
[----:B------:R-:W-:Y:S01]  /*c3c0*/  STS.128 [R118+0x400], R204 ;  /* 0x000400cc76007388 */ /* 0x000fe20000000c00 */
[----:B------:R-:W-:Y:S01]  /*c3d0*/  F2FP.F16.F32.PACK_AB R75, R70, R75 ;  /* 0x0000004b464b723e */ /* 0x000fe200000000ff */
[----:B------:R-:W-:Y:S01]  /*c3e0*/  FFMA R3, R6, R3, R3 ;  /* 0x0000000306037223 */ /* 0x000fe20000000003 */
[----:B------:R-:W-:Y:S01]  /*c3f0*/  FSEL R6, R128, 0.0052134888246655464172, P1 ;  /* 0x3baad5ea80067808 */ /* 0x000fe20000800000 */
[----:B------:R-:W-:Y:S01]  /*c400*/  FADD R70, R83, 1 ;  /* 0x3f80000053467421 */ /* 0x000fe20000000000 */
[-C--:B------:R-:W-:Y:S01]  /*c410*/  IADD3 R69, PT, PT, R117, R118.reuse, RZ ;  /* 0x0000007675457210 */ /* 0x080fe20007ffe0ff */
[-C--:B------:R-:W-:Y:S01]  /*c420*/  FFMA R5, R68, R11.reuse, R5 ;  /* 0x0000000b44057223 */ /* 0x080fe20000000005 */
[----:B------:R-:W-:Y:S01]  /*c430*/  FSEL R7, -R132, -0.026868773624300956726, P1 ;  /* 0xbcdc1be784077808 */ /* 0x000fe20000800100 */
[----:B------:R-:W2:Y:S01]  /*c440*/  @P0 MUFU.EX2 R68, R3 ;  /* 0x0000000300440308 */ /* 0x000ea20000000800 */
[----:B------:R-:W-:Y:S01]  /*c450*/  FSEL R8, R129, 0.12837915122509002686, P1 ;  /* 0x3e0375d381087808 */ /* 0x000fe20000800000 */
[-C--:B------:R-:W-:Y:S01]  /*c460*/  FFMA R6, R5, R11.reuse, R6 ;  /* 0x0000000b05067223 */ /* 0x080fe20000000006 */
[----:B------:R-:W-:Y:S01]  /*c470*/  FSEL R5, R130, -0.37612664699554443359, P1 ;  /* 0xbec093ac82057808 */ /* 0x000fe20000800000 */
[----:B------:R3:W-:Y:S01]  /*c480*/  STS.128 [R69+0x400], R72 ;  /* 0x0004004845007388 */ /* 0x0007e20000000c00 */
[----:B------:R-:W-:Y:S01]  /*c490*/  LEA R120, R193, R118, 0x4 ;  /* 0x00000076c1787211 */ /* 0x000fe200078e20ff */
[----:B------:R-:W-:Y:S01]  /*c4a0*/  FFMA R7, R6, R11, R7 ;  /* 0x0000000b06077223 */ /* 0x000fe20000000007 */
[----:B------:R-:W-:Y:S01]  /*c4b0*/  FSEL R6, R131, 0.11284004896879196167, P1 ;  /* 0x3de718af83067808 */ /* 0x000fe20000800000 */
[----:B------:R-:W-:Y:S01]  /*c4c0*/  FMUL R12, R58, 0.70710676908493041992 ;  /* 0x3f3504f33a0c7820 */ /* 0x000fe20000400000 */
[----:B------:R-:W-:Y:S01]  /*c4d0*/  FMUL R71, R70, R71 ;  /* 0x0000004746477220 */ /* 0x000fe20000400000 */
[----:B------:R-:W-:Y:S01]  /*c4e0*/  FMUL R70, R18, 0.5 ;  /* 0x3f00000012467820 */ /* 0x000fe20000400000 */
[----:B------:R-:W-:Y:S01]  /*c4f0*/  FMUL R77, R23, 0.5 ;  /* 0x3f000000174d7820 */ /* 0x000fe20000400000 */
[-C--:B------:R-:W-:Y:S01]  /*c500*/  FFMA R6, R7, R11.reuse, R6 ;  /* 0x0000000b07067223 */ /* 0x080fe20000000006 */
[----:B------:R-:W-:Y:S01]  /*c510*/  FSEL R7, -R11, R10, P1 ;  /* 0x0000000a0b077208 */ /* 0x000fe20000800100 */
[----:B------:R-:W-:Y:S01]  /*c520*/  FMUL R78, R20, 0.5 ;  /* 0x3f000000144e7820 */ /* 0x000fe20000400000 */
[----:B------:R-:W-:Y:S01]  /*c530*/  F2FP.F16.F32.PACK_AB R76, R71, R76 ;  /* 0x0000004c474c723e */ /* 0x000fe200000000ff */
[----:B------:R-:W-:Y:S01]  /*c540*/  FFMA R5, R6, R11, R5 ;  /* 0x0000000b06057223 */ /* 0x000fe20000000005 */
[----:B--2---:R-:W-:Y:S01]  /*c550*/  @P0 FADD R68, -R68, 1 ;  /* 0x3f80000044440421 */ /* 0x004fe20000000100 */
[----:B------:R-:W-:Y:S01]  /*c560*/  FMUL R77, R84, R77 ;  /* 0x0000004d544d7220 */ /* 0x000fe20000400000 */
[----:B------:R-:W-:Y:S01]  /*c570*/  FADD R71, R86, 1 ;  /* 0x3f80000056477421 */ /* 0x000fe20000000000 */
[----:B------:R-:W-:Y:S01]  /*c580*/  FFMA R8, R5, R11, R8 ;  /* 0x0000000b05087223 */ /* 0x000fe20000000008 */
[----:B------:R-:W-:Y:S01]  /*c590*/  FMUL R11, R57, 0.70710676908493041992 ;  /* 0x3f3504f3390b7820 */ /* 0x000fe20000400000 */
[----:B------:R-:W-:Y:S01]  /*c5a0*/  @P0 LOP3.LUT R3, R68, 0x80000000, R9, 0xb8, !PT ;  /* 0x8000000044030812 */ /* 0x000fe200078eb809 */
[----:B------:R-:W-:Y:S01]  /*c5b0*/  FMUL R78, R71, R78 ;  /* 0x0000004e474e7220 */ /* 0x000fe20000400000 */
[----:B------:R-:W-:Y:S01]  /*c5c0*/  FMUL R79, R22, 0.5 ;  /* 0x3f000000164f7820 */ /* 0x000fe20000400000 */
[C---:B------:R-:W-:Y:S01]  /*c5d0*/  FMUL R6, R11.reuse, R11 ;  /* 0x0000000b0b067220 */ /* 0x040fe20000400000 */
[----:B------:R-:W-:Y:S01]  /*c5e0*/  FSETP.GE.AND P0, PT, |R11|, 1.0029599666595458984, PT ;  /* 0x3f8060fe0b00780b */ /* 0x000fe20003f06200 */
[----:B------:R-:W-:Y:S01]  /*c5f0*/  FMUL R71, R21, 0.5 ;  /* 0x3f00000015477820 */ /* 0x000fe20000400000 */
[----:B------:R-:W-:Y:S01]  /*c600*/  FADD R80, R101, 1 ;  /* 0x3f80000065507421 */ /* 0x000fe20000000000 */
[----:B------:R-:W-:Y:S01]  /*c610*/  FMUL R83, R51, 0.5 ;  /* 0x3f00000033537820 */ /* 0x000fe20000400000 */
[----:B------:R-:W-:Y:S01]  /*c620*/  FSEL R14, |R11|, R6, P0 ;  /* 0x000000060b0e7208 */ /* 0x000fe20000000200 */
[----:B------:R-:W-:Y:S01]  /*c630*/  FADD R84, R113, 1 ;  /* 0x3f80000071547421 */ /* 0x000fe20000000000 */
[----:B------:R-:W-:Y:S01]  /*c640*/  FSEL R68, R139, 8.4834944573231041431e-05, P0 ;  /* 0x38b1e96a8b447808 */ /* 0x000fe20000000000 */
[----:B------:R-:W-:Y:S01]  /*c650*/  FMUL R81, R42, 0.5 ;  /* 0x3f0000002a517820 */ /* 0x000fe20000400000 */
[----:B------:R-:W-:Y:S01]  /*c660*/  FSEL R5, -R133, -0.00082130916416645050049, P0 ;  /* 0xba574d2085057808 */ /* 0x000fe20000000100 */
[----:B------:R-:W-:Y:S01]  /*c670*/  FFMA R7, R8, R7, R7 ;  /* 0x0000000708077223 */ /* 0x000fe20000000007 */
[----:B------:R-:W-:Y:S01]  /*c680*/  FSEL R6, R128, 0.0052134888246655464172, P0 ;  /* 0x3baad5ea80067808 */ /* 0x000fe20000000000 */
[----:B---3--:R-:W-:Y:S01]  /*c690*/  FADD R72, R85, 1 ;  /* 0x3f80000055487421 */ /* 0x008fe20000000000 */
[----:B------:R-:W-:Y:S01]  /*c6a0*/  FSEL R8, R131, 0.11284004896879196167, P0 ;  /* 0x3de718af83087808 */ /* 0x000fe20000000000 */
[----:B------:R-:W2:Y:S01]  /*c6b0*/  @P1 MUFU.EX2 R69, R7 ;  /* 0x0000000700451308 */ /* 0x000ea20000000800 */
[----:B------:R-:W-:Y:S01]  /*c6c0*/  FFMA R5, R68, R14, R5 ;  /* 0x0000000e44057223 */ /* 0x000fe20000000005 */
[----:B------:R-:W-:Y:S01]  /*c6d0*/  FADD R73, R82, 1 ;  /* 0x3f80000052497421 */ /* 0x000fe20000000000 */
[----:B------:R-:W-:Y:S01]  /*c6e0*/  FMUL R9, R12, R12 ;  /* 0x0000000c0c097220 */ /* 0x000fe20000400000 */
[----:B------:R-:W-:Y:S01]  /*c6f0*/  FMUL R71, R72, R71 ;  /* 0x0000004748477220 */ /* 0x000fe20000400000 */
[----:B------:R-:W-:Y:S01]  /*c700*/  FFMA R6, R5, R14, R6 ;  /* 0x0000000e05067223 */ /* 0x000fe20000000006 */
[----:B------:R-:W-:Y:S01]  /*c710*/  FSEL R5, -R132, -0.026868773624300956726, P0 ;  /* 0xbcdc1be784057808 */ /* 0x000fe20000000100 */
[----:B------:R-:W-:Y:S01]  /*c720*/  FMUL R68, R73, R70 ;  /* 0x0000004649447220 */ /* 0x000fe20000400000 */
[----:B------:R-:W-:Y:S01]  /*c730*/  FADD R70, R87, 1 ;  /* 0x3f80000057467421 */ /* 0x000fe20000000000 */
[----:B------:R-:W-:Y:S01]  /*c740*/  F2FP.F16.F32.PACK_AB R78, R71, R78 ;  /* 0x0000004e474e723e */ /* 0x000fe200000000ff */
[----:B------:R-:W-:Y:S01]  /*c750*/  FMUL R83, R84, R83 ;  /* 0x0000005354537220 */ /* 0x000fe20000400000 */
[----:B------:R-:W-:Y:S01]  /*c760*/  FFMA R5, R6, R14, R5 ;  /* 0x0000000e06057223 */ /* 0x000fe20000000005 */
[----:B------:R-:W-:Y:S01]  /*c770*/  FSEL R6, R129, 0.12837915122509002686, P0 ;  /* 0x3e0375d381067808 */ /* 0x000fe20000000000 */
[----:B------:R-:W-:Y:S01]  /*c780*/  FMUL R79, R70, R79 ;  /* 0x0000004f464f7220 */ /* 0x000fe20000400000 */
[----:B------:R-:W-:Y:S01]  /*c790*/  F2FP.F16.F32.PACK_AB R77, R77, R68 ;  /* 0x000000444d4d723e */ /* 0x000fe200000000ff */
[-C--:B------:R-:W-:Y:S01]  /*c7a0*/  FFMA R8, R5, R14.reuse, R8 ;  /* 0x0000000e05087223 */ /* 0x080fe20000000008 */
[----:B------:R-:W-:Y:S01]  /*c7b0*/  FSEL R5, R130, -0.37612664699554443359, P0 ;  /* 0xbec093ac82057808 */ /* 0x000fe20000000000 */
[----:B--2---:R-:W-:Y:S01]  /*c7c0*/  @P1 FADD R69, -R69, 1 ;  /* 0x3f80000045451421 */ /* 0x004fe20000000100 */
[----:B------:R-:W-:Y:S01]  /*c7d0*/  FMUL R81, R106, R81 ;  /* 0x000000516a517220 */ /* 0x000fe20000400000 */
[----:B------:R-:W-:Y:S01]  /*c7e0*/  FMUL R70, R27, 0.5 ;  /* 0x3f0000001b467820 */ /* 0x000fe20000400000 */
[----:B------:R-:W-:Y:S01]  /*c7f0*/  FADD R71, R90, 1 ;  /* 0x3f8000005a477421 */ /* 0x000fe20000000000 */
[----:B------:R-:W-:Y:S01]  /*c800*/  FFMA R5, R8, R14, R5 ;  /* 0x0000000e08057223 */ /* 0x000fe20000000005 */
[----:B------:R-:W-:Y:S01]  /*c810*/  @P1 LOP3.LUT R7, R69, 0x80000000, R10, 0xb8, !PT ;  /* 0x8000000045071812 */ /* 0x000fe200078eb80a */
[----:B------:R-:W-:Y:S01]  /*c820*/  FMUL R70, R89, R70 ;  /* 0x0000004659467220 */ /* 0x000fe20000400000 */
[----:B------:R-:W-:Y:S01]  /*c830*/  FSETP.GE.AND P1, PT, |R12|, 1.0029599666595458984, PT ;  /* 0x3f8060fe0c00780b */ /* 0x000fe20003f26200 */
[----:B------:R-:W-:Y:S01]  /*c840*/  FFMA R6, R5, R14, R6 ;  /* 0x0000000e05067223 */ /* 0x000fe20000000006 */
[----:B------:R-:W-:Y:S01]  /*c850*/  FSEL R5, -R14, R11, P0 ;  /* 0x0000000b0e057208 */ /* 0x000fe20000000100 */
[----:B------:R-:W-:Y:S01]  /*c860*/  FADD R74, R91, 1 ;  /* 0x3f8000005b4a7421 */ /* 0x000fe20000000000 */
[----:B------:R-:W-:Y:S01]  /*c870*/  FSEL R15, |R12|, R9, P1 ;  /* 0x000000090c0f7208 */ /* 0x000fe20000800200 */
[----:B------:R-:W-:Y:S01]  /*c880*/  FMUL R73, R26, 0.5 ;  /* 0x3f0000001a497820 */ /* 0x000fe20000400000 */
[----:B------:R-:W-:Y:S01]  /*c890*/  FSEL R69, R139, 8.4834944573231041431e-05, P1 ;  /* 0x38b1e96a8b457808 */ /* 0x000fe20000800000 */
[----:B------:R-:W-:Y:S01]  /*c8a0*/  FMUL R75, R30, 0.5 ;  /* 0x3f0000001e4b7820 */ /* 0x000fe20000400000 */
[----:B------:R-:W-:Y:S01]  /*c8b0*/  FSEL R8, -R133, -0.00082130916416645050049, P1 ;  /* 0xba574d2085087808 */ /* 0x000fe20000800100 */
[----:B------:R-:W-:Y:S01]  /*c8c0*/  FMUL R73, R92, R73 ;  /* 0x000000495c497220 */ /* 0x000fe20000400000 */
[----:B------:R-:W-:Y:S01]  /*c8d0*/  FSEL R9, R128, 0.0052134888246655464172, P1 ;  /* 0x3baad5ea80097808 */ /* 0x000fe20000800000 */
[----:B------:R-:W-:Y:S01]  /*c8e0*/  FFMA R5, R6, R5, R5 ;  /* 0x0000000506057223 */ /* 0x000fe20000000005 */
[----:B------:R-:W-:Y:S01]  /*c8f0*/  FSEL R6, -R132, -0.026868773624300956726, P1 ;  /* 0xbcdc1be784067808 */ /* 0x000fe20000800100 */
[----:B------:R-:W-:Y:S01]  /*c900*/  FFMA R8, R69, R15, R8 ;  /* 0x0000000f45087223 */ /* 0x000fe20000000008 */
[----:B------:R-:W-:Y:S01]  /*c910*/  F2FP.F16.F32.PACK_AB R79, R70, R79 ;  /* 0x0000004f464f723e */ /* 0x000fe200000000ff */
[----:B------:R-:W2:Y:S01]  /*c920*/  @P0 MUFU.EX2 R68, R5 ;  /* 0x0000000500440308 */ /* 0x000ea20000000800 */
[----:B------:R-:W-:Y:S01]  /*c930*/  FMUL R69, R24, 0.5 ;  /* 0x3f00000018457820 */ /* 0x000fe20000400000 */
[----:B------:R-:W-:Y:S01]  /*c940*/  FFMA R9, R8, R15, R9 ;  /* 0x0000000f08097223 */ /* 0x000fe20000000009 */
[----:B------:R-:W-:Y:S01]  /*c950*/  FSEL R8, R130, -0.37612664699554443359, P1 ;  /* 0xbec093ac82087808 */ /* 0x000fe20000800000 */
[----:B------:R-:W-:Y:S01]  /*c960*/  FMUL R70, R25, 0.5 ;  /* 0x3f00000019467820 */ /* 0x000fe20000400000 */
[----:B------:R-:W-:Y:S01]  /*c970*/  FMUL R69, R88, R69 ;  /* 0x0000004558457220 */ /* 0x000fe20000400000 */
[----:B------:R-:W-:Y:S01]  /*c980*/  FFMA R6, R9, R15, R6 ;  /* 0x0000000f09067223 */ /* 0x000fe20000000006 */
[----:B------:R-:W-:Y:S01]  /*c990*/  FSEL R9, R131, 0.11284004896879196167, P1 ;  /* 0x3de718af83097808 */ /* 0x000fe20000800000 */
[----:B------:R-:W-:Y:S01]  /*c9a0*/  FMUL R70, R71, R70 ;  /* 0x0000004647467220 */ /* 0x000fe20000400000 */
[----:B------:R3:W-:Y:S01]  /*c9b0*/  STS.128 [R120+0x400], R76 ;  /* 0x0004004c78007388 */ /* 0x0007e20000000c00 */
[----:B------:R-:W-:Y:S01]  /*c9c0*/  FMUL R75, R94, R75 ;  /* 0x0000004b5e4b7220 */ /* 0x000fe20000400000 */
[----:B------:R-:W-:Y:S01]  /*c9d0*/  FMUL R71, R28, 0.5 ;  /* 0x3f0000001c477820 */ /* 0x000fe20000400000 */
[----:B------:R-:W-:Y:S01]  /*c9e0*/  FFMA R9, R6, R15, R9 ;  /* 0x0000000f06097223 */ /* 0x000fe20000000009 */
[----:B------:R-:W-:Y:S01]  /*c9f0*/  F2FP.F16.F32.PACK_AB R72, R70, R69 ;  /* 0x000000454648723e */ /* 0x000fe200000000ff */
[----:B------:R-:W-:Y:S01]  /*ca00*/  FMUL R13, R63, 0.70710676908493041992 ;  /* 0x3f3504f33f0d7820 */ /* 0x000fe20000400000 */
[----:B------:R-:W-:Y:S01]  /*ca10*/  FSEL R6, -R15, R12, P1 ;  /* 0x0000000c0f067208 */ /* 0x000fe20000800100 */
[-C--:B------:R-:W-:Y:S01]  /*ca20*/  FFMA R8, R9, R15.reuse, R8 ;  /* 0x0000000f09087223 */ /* 0x080fe20000000008 */
[----:B------:R-:W-:Y:S01]  /*ca30*/  FSEL R9, R129, 0.12837915122509002686, P1 ;  /* 0x3e0375d381097808 */ /* 0x000fe20000800000 */
[----:B--2---:R-:W-:Y:S01]  /*ca40*/  @P0 FADD R70, -R68, 1 ;  /* 0x3f80000044460421 */ /* 0x004fe20000000100 */
[----:B------:R-:W-:Y:S01]  /*ca50*/  FMUL R69, R31, 0.5 ;  /* 0x3f0000001f457820 */ /* 0x000fe20000400000 */
[----:B------:R-:W-:Y:S01]  /*ca60*/  FADD R82, R103, 1 ;  /* 0x3f80000067527421 */ /* 0x000fe20000000000 */
[----:B------:R-:W-:Y:S01]  /*ca70*/  FMUL R84, R49, 0.5 ;  /* 0x3f00000031547820 */ /* 0x000fe20000400000 */
[----:B------:R-:W-:Y:S01]  /*ca80*/  FFMA R9, R8, R15, R9 ;  /* 0x0000000f08097223 */ /* 0x000fe20000000009 */
[----:B------:R-:W-:Y:S01]  /*ca90*/  @P0 LOP3.LUT R5, R70, 0x80000000, R11, 0xb8, !PT ;  /* 0x8000000046050812 */ /* 0x000fe200078eb80b */
[C---:B------:R-:W-:Y:S01]  /*caa0*/  FMUL R8, R13.reuse, R13 ;  /* 0x0000000d0d087220 */ /* 0x040fe20000400000 */
[----:B------:R-:W-:Y:S01]  /*cab0*/  FSETP.GE.AND P0, PT, |R13|, 1.0029599666595458984, PT ;  /* 0x3f8060fe0d00780b */ /* 0x000fe20003f06200 */
[----:B------:R-:W-:Y:S01]  /*cac0*/  FFMA R6, R9, R6, R6 ;  /* 0x0000000609067223 */ /* 0x000fe20000000006 */
[----:B------:R-:W-:Y:S01]  /*cad0*/  FMUL R68, R74, R69 ;  /* 0x000000454a447220 */ /* 0x000fe20000400000 */
[----:B------:R-:W-:Y:S01]  /*cae0*/  FMUL R74, R29, 0.5 ;  /* 0x3f0000001d4a7820 */ /* 0x000fe20000400000 */
[----:B------:R-:W-:Y:S01]  /*caf0*/  FSEL R15, |R13|, R8, P0 ;  /* 0x000000080d0f7208 */ /* 0x000fe20000000200 */
[----:B------:R-:W-:Y:S01]  /*cb00*/  FMUL R85, R55, 0.5 ;  /* 0x3f00000037557820 */ /* 0x000fe20000400000 */
[----:B------:R-:W-:Y:S01]  /*cb10*/  FSEL R69, R139, 8.4834944573231041431e-05, P0 ;  /* 0x38b1e96a8b457808 */ /* 0x000fe20000000000 */
[----:B------:R-:W-:Y:S01]  /*cb20*/  FMUL R74, R95, R74 ;  /* 0x0000004a5f4a7220 */ /* 0x000fe20000400000 */
[----:B------:R-:W-:Y:S01]  /*cb30*/  FSEL R8, -R133, -0.00082130916416645050049, P0 ;  /* 0xba574d2085087808 */ /* 0x000fe20000000100 */
[----:B------:R-:W2:Y:S01]  /*cb40*/  @P1 MUFU.EX2 R70, R6 ;  /* 0x0000000600461308 */ /* 0x000ea20000000800 */
[----:B------:R-:W-:Y:S01]  /*cb50*/  FSEL R9, R128, 0.0052134888246655464172, P0 ;  /* 0x3baad5ea80097808 */ /* 0x000fe20000000000 */
[----:B------:R-:W-:Y:S01]  /*cb60*/  FADD R86, R115, 1 ;  /* 0x3f80000073567421 */ /* 0x000fe20000000000 */
[----:B------:R-:W-:Y:S01]  /*cb70*/  FSEL R10, -R132, -0.026868773624300956726, P0 ;  /* 0xbcdc1be7840a7808 */ /* 0x000fe20000000100 */
[----:B------:R-:W-:Y:S01]  /*cb80*/  FFMA R8, R69, R15, R8 ;  /* 0x0000000f45087223 */ /* 0x000fe20000000008 */
[----:B------:R-:W-:Y:S01]  /*cb90*/  FSEL R11, R131, 0.11284004896879196167, P0 ;  /* 0x3de718af830b7808 */ /* 0x000fe20000000000 */
[----:B---3--:R-:W-:Y:S01]  /*cba0*/  FADD R76, R93, 1 ;  /* 0x3f8000005d4c7421 */ /* 0x008fe20000000000 */
[----:B------:R-:W-:Y:S01]  /*cbb0*/  F2FP.F16.F32.PACK_AB R73, R68, R73 ;  /* 0x000000494449723e */ /* 0x000fe200000000ff */
[----:B------:R-:W-:Y:S01]  /*cbc0*/  FFMA R9, R8, R15, R9 ;  /* 0x0000000f08097223 */ /* 0x000fe20000000009 */
[----:B------:R-:W-:Y:S01]  /*cbd0*/  FSEL R8, R130, -0.37612664699554443359, P0 ;  /* 0xbec093ac82087808 */ /* 0x000fe20000000000 */
[----:B------:R-:W-:Y:S01]  /*cbe0*/  FMUL R71, R76, R71 ;  /* 0x000000474c477220 */ /* 0x000fe20000400000 */
[----:B------:R-:W-:Y:S01]  /*cbf0*/  IADD3 R120, PT, PT, R117, R120, RZ ;  /* 0x0000007875787210 */ /* 0x000fe20007ffe0ff */
[----:B------:R-:W-:Y:S01]  /*cc00*/  FFMA R10, R9, R15, R10 ;  /* 0x0000000f090a7223 */ /* 0x000fe2000000000a */
[----:B------:R-:W-:Y:S01]  /*cc10*/  FSEL R9, R129, 0.12837915122509002686, P0 ;  /* 0x3e0375d381097808 */ /* 0x000fe20000000000 */
[----:B------:R-:W-:Y:S01]  /*cc20*/  FMUL R14, R60, 0.70710676908493041992 ;  /* 0x3f3504f33c0e7820 */ /* 0x000fe20000400000 */
[----:B------:R-:W-:Y:S01]  /*cc30*/  F2FP.F16.F32.PACK_AB R74, R74, R71 ;  /* 0x000000474a4a723e */ /* 0x000fe200000000ff */
[----:B------:R-:W-:Y:S01]  /*cc40*/  FFMA R11, R10, R15, R11 ;  /* 0x0000000f0a0b7223 */ /* 0x000fe2000000000b */
[----:B--2---:R-:W-:Y:S01]  /*cc50*/  @P1 FADD R69, -R70, 1 ;  /* 0x3f80000046451421 */ /* 0x004fe20000000100 */
[----:B------:R-:W-:Y:S01]  /*cc60*/  FADD R76, R97, 1 ;  /* 0x3f800000614c7421 */ /* 0x000fe20000000000 */
[----:B------:R-:W-:Y:S01]  /*cc70*/  FMUL R86, R86, R85 ;  /* 0x0000005556567220 */ /* 0x000fe20000400000 */
[-C--:B------:R-:W-:Y:S01]  /*cc80*/  FFMA R8, R11, R15.reuse, R8 ;  /* 0x0000000f0b087223 */ /* 0x080fe20000000008 */
[----:B------:R-:W-:Y:S01]  /*cc90*/  FMUL R68, R35, 0.5 ;  /* 0x3f00000023447820 */ /* 0x000fe20000400000 */
[----:B------:R-:W-:Y:S01]  /*cca0*/  @P1 LOP3.LUT R6, R69, 0x80000000, R12, 0xb8, !PT ;  /* 0x8000000045061812 */ /* 0x000fe200078eb80c */
[C---:B------:R-:W-:Y:S01]  /*ccb0*/  FMUL R11, R14.reuse, R14 ;  /* 0x0000000e0e0b7220 */ /* 0x040fe20000400000 */
[----:B------:R-:W-:Y:S01]  /*ccc0*/  FSETP.GE.AND P1, PT, |R14|, 1.0029599666595458984, PT ;  /* 0x3f8060fe0e00780b */ /* 0x000fe20003f26200 */
[----:B------:R-:W-:Y:S01]  /*ccd0*/  FADD R71, R96, 1 ;  /* 0x3f80000060477421 */ /* 0x000fe20000000000 */
[----:B------:R-:W-:Y:S01]  /*cce0*/  FFMA R9, R8, R15, R9 ;  /* 0x0000000f08097223 */ /* 0x000fe20000000009 */
[----:B------:R-:W-:Y:S01]  /*ccf0*/  FSEL R8, -R15, R13, P0 ;  /* 0x0000000d0f087208 */ /* 0x000fe20000000100 */
[----:B------:R-:W-:Y:S01]  /*cd00*/  FMUL R70, R32, 0.5 ;  /* 0x3f00000020467820 */ /* 0x000fe20000400000 */
[----:B------:R-:W-:Y:S01]  /*cd10*/  FSEL R11, |R14|, R11, P1 ;  /* 0x0000000b0e0b7208 */ /* 0x000fe20000800200 */
[----:B------:R-:W-:Y:S01]  /*cd20*/  FMUL R68, R71, R68 ;  /* 0x0000004447447220 */ /* 0x000fe20000400000 */
[----:B------:R-:W-:Y:S01]  /*cd30*/  FSEL R69, R139, 8.4834944573231041431e-05, P1 ;  /* 0x38b1e96a8b457808 */ /* 0x000fe20000800000 */
[----:B------:R-:W-:Y:S01]  /*cd40*/  FMUL R71, R33, 0.5 ;  /* 0x3f00000021477820 */ /* 0x000fe20000400000 */
[----:B------:R-:W-:Y:S01]  /*cd50*/  FSEL R10, -R133, -0.00082130916416645050049, P1 ;  /* 0xba574d20850a7808 */ /* 0x000fe20000800100 */
[----:B------:R-:W-:Y:S01]  /*cd60*/  FFMA R8, R9, R8, R8 ;  /* 0x0000000809087223 */ /* 0x000fe20000000008 */
[----:B------:R-:W-:Y:S01]  /*cd70*/  FSEL R9, R128, 0.0052134888246655464172, P1 ;  /* 0x3baad5ea80097808 */ /* 0x000fe20000800000 */
[----:B------:R-:W-:Y:S01]  /*cd80*/  FMUL R71, R76, R71 ;  /* 0x000000474c477220 */ /* 0x000fe20000400000 */
[----:B------:R-:W-:Y:S01]  /*cd90*/  F2FP.F16.F32.PACK_AB R75, R68, R75 ;  /* 0x0000004b444b723e */ /* 0x000fe200000000ff */
[-C--:B------:R-:W-:Y:S01]  /*cda0*/  FFMA R10, R69, R11.reuse, R10 ;  /* 0x0000000b450a7223 */ /* 0x080fe2000000000a */
[----:B------:R-:W-:Y:S01]  /*cdb0*/  FSEL R12, -R132, -0.026868773624300956726, P1 ;  /* 0xbcdc1be7840c7808 */ /* 0x000fe20000800100 */
[----:B------:R-:W2:Y:S01]  /*cdc0*/  @P0 MUFU.EX2 R68, R8 ;  /* 0x0000000800440308 */ /* 0x000ea20000000800 */
[----:B------:R-:W-:Y:S01]  /*cdd0*/  FMUL R15, R61, 0.70710676908493041992 ;  /* 0x3f3504f33d0f7820 */ /* 0x000fe20000400000 */
[-C--:B------:R-:W-:Y:S01]  /*cde0*/  FFMA R9, R10, R11.reuse, R9 ;  /* 0x0000000b0a097223 */ /* 0x080fe20000000009 */
[----:B------:R-:W-:Y:S01]  /*cdf0*/  FSEL R10, R130, -0.37612664699554443359, P1 ;  /* 0xbec093ac820a7808 */ /* 0x000fe20000800000 */
[----:B------:R-:W-:Y:S01]  /*ce00*/  FADD R77, R98, 1 ;  /* 0x3f800000624d7421 */ /* 0x000fe20000000000 */
[----:B------:R-:W-:Y:S01]  /*ce10*/  FMUL R69, R34, 0.5 ;  /* 0x3f00000022457820 */ /* 0x000fe20000400000 */
[-C--:B------:R-:W-:Y:S01]  /*ce20*/  FFMA R12, R9, R11.reuse, R12 ;  /* 0x0000000b090c7223 */ /* 0x080fe2000000000c */
[----:B------:R-:W-:Y:S01]  /*ce30*/  FSEL R9, R131, 0.11284004896879196167, P1 ;  /* 0x3de718af83097808 */ /* 0x000fe20000800000 */
[----:B------:R-:W-:Y:S01]  /*ce40*/  FMUL R70, R77, R70 ;  /* 0x000000464d467220 */ /* 0x000fe20000400000 */
[----:B------:R1:W-:Y:S01]  /*ce50*/  STS.128 [R120+0x400], R72 ;  /* 0x0004004878007388 */ /* 0x0003e20000000c00 */
[----:B------:R-:W-:Y:S01]  /*ce60*/  FMUL R77, R39, 0.5 ;  /* 0x3f000000274d7820 */ /* 0x000fe20000400000 */
[----:B------:R-:W-:Y:S01]  /*ce70*/  FADD R78, R99, 1 ;  /* 0x3f800000634e7421 */ /* 0x000fe20000000000 */
[----:B------:R-:W-:Y:S01]  /*ce80*/  FFMA R9, R12, R11, R9 ;  /* 0x0000000b0c097223 */ /* 0x000fe20000000009 */
[----:B------:R-:W-:Y:S01]  /*ce90*/  FSEL R12, -R11, R14, P1 ;  /* 0x0000000e0b0c7208 */ /* 0x000fe20000800100 */
[----:B------:R-:W-:Y:S01]  /*cea0*/  FMUL R80, R80, R77 ;  /* 0x0000004d50507220 */ /* 0x000fe20000400000 */
[----:B------:R-:W-:Y:S01]  /*ceb0*/  F2FP.F16.F32.PACK_AB R76, R71, R70 ;  /* 0x00000046474c723e */ /* 0x000fe200000000ff */
[----:B------:R-:W-:Y:S01]  /*cec0*/  FFMA R10, R9, R11, R10 ;  /* 0x0000000b090a7223 */ /* 0x000fe2000000000a */
[----:B------:R-:W-:Y:S01]  /*ced0*/  FSEL R9, R129, 0.12837915122509002686, P1 ;  /* 0x3e0375d381097808 */ /* 0x000fe20000800000 */
[----:B--2---:R-:W-:Y:S01]  /*cee0*/  @P0 FADD R68, -R68, 1 ;  /* 0x3f80000044440421 */ /* 0x004fe20000000100 */
[----:B------:R-:W-:Y:S01]  /*cef0*/  FMUL R69, R78, R69 ;  /* 0x000000454e457220 */ /* 0x000fe20000400000 */
[----:B------:R-:W-:Y:S01]  /*cf00*/  FMUL R78, R36, 0.5 ;  /* 0x3f000000244e7820 */ /* 0x000fe20000400000 */
[----:B------:R-:W-:Y:S01]  /*cf10*/  FADD R71, R100, 1 ;  /* 0x3f80000064477421 */ /* 0x000fe20000000000 */
[----:B------:R-:W-:Y:S01]  /*cf20*/  FFMA R9, R10, R11, R9 ;  /* 0x0000000b0a097223 */ /* 0x000fe20000000009 */
[----:B------:R-:W-:Y:S01]  /*cf30*/  @P0 LOP3.LUT R8, R68, 0x80000000, R13, 0xb8, !PT ;  /* 0x8000000044080812 */ /* 0x000fe200078eb80d */
[C---:B------:R-:W-:Y:S01]  /*cf40*/  FMUL R10, R15.reuse, R15 ;  /* 0x0000000f0f0a7220 */ /* 0x040fe20000400000 */
[----:B------:R-:W-:Y:S01]  /*cf50*/  FSETP.GE.AND P0, PT, |R15|, 1.0029599666595458984, PT ;  /* 0x3f8060fe0f00780b */ /* 0x000fe20003f06200 */
[----:B------:R-:W-:Y:S01]  /*cf60*/  FFMA R12, R9, R12, R12 ;  /* 0x0000000c090c7223 */ /* 0x000fe2000000000c */
[----:B------:R-:W-:Y:S01]  /*cf70*/  F2FP.F16.F32.PACK_AB R77, R80, R69 ;  /* 0x00000045504d723e */ /* 0x000fe200000000ff */
[----:B------:R-:W-:Y:S01]  /*cf80*/  FMUL R78, R71, R78 ;  /* 0x0000004e474e7220 */ /* 0x000fe20000400000 */
[----:B------:R-:W-:Y:S01]  /*cf90*/  FSEL R16, |R15|, R10, P0 ;  /* 0x0000000a0f107208 */ /* 0x000fe20000000200 */
[----:B------:R-:W-:Y:S01]  /*cfa0*/  FMUL R80, R38, 0.5 ;  /* 0x3f00000026507820 */ /* 0x000fe20000400000 */
[----:B------:R-:W-:Y:S01]  /*cfb0*/  FSEL R68, R139, 8.4834944573231041431e-05, P0 ;  /* 0x38b1e96a8b447808 */ /* 0x000fe20000000000 */
[----:B------:R-:W-:Y:S01]  /*cfc0*/  FADD R71, R104, 1 ;  /* 0x3f80000068477421 */ /* 0x000fe20000000000 */
[----:B------:R-:W-:Y:S01]  /*cfd0*/  FSEL R9, -R133, -0.00082130916416645050049, P0 ;  /* 0xba574d2085097808 */ /* 0x000fe20000000100 */
[----:B------:R-:W2:Y:S01]  /*cfe0*/  @P1 MUFU.EX2 R70, R12 ;  /* 0x0000000c00461308 */ /* 0x000ea20000000800 */
[----:B------:R-:W-:Y:S01]  /*cff0*/  FSEL R10, R128, 0.0052134888246655464172, P0 ;  /* 0x3baad5ea800a7808 */ /* 0x000fe20000000000 */
[----:B------:R-:W-:Y:S01]  /*d000*/  FMUL R80, R71, R80 ;  /* 0x0000005047507220 */ /* 0x000fe20000400000 */
[----:B------:R-:W-:Y:S01]  /*d010*/  FSEL R11, -R132, -0.026868773624300956726, P0 ;  /* 0xbcdc1be7840b7808 */ /* 0x000fe20000000100 */
[-C--:B------:R-:W-:Y:S01]  /*d020*/  FFMA R9, R68, R16.reuse, R9 ;  /* 0x0000001044097223 */ /* 0x080fe20000000009 */
[----:B------:R-:W-:Y:S01]  /*d030*/  FMUL R79, R43, 0.5 ;  /* 0x3f0000002b4f7820 */ /* 0x000fe20000400000 */
[----:B------:R-:W-:Y:S01]  /*d040*/  FMUL R69, R37, 0.5 ;  /* 0x3f00000025457820 */ /* 0x000fe20000400000 */
[----:B------:R-:W-:Y:S01]  /*d050*/  FMUL R68, R40, 0.5 ;  /* 0x3f00000028447820 */ /* 0x000fe20000400000 */
[-C--:B------:R-:W-:Y:S01]  /*d060*/  FFMA R10, R9, R16.reuse, R10 ;  /* 0x00000010090a7223 */ /* 0x080fe2000000000a */
[----:B------:R-:W-:Y:S01]  /*d070*/  FSEL R9, R130, -0.37612664699554443359, P0 ;  /* 0xbec093ac82097808 */ /* 0x000fe20000000000 */
[----:B------:R-:W-:Y:S01]  /*d080*/  FMUL R79, R82, R79 ;  /* 0x0000004f524f7220 */ /* 0x000fe20000400000 */
[----:B------:R-:W-:Y:S01]  /*d090*/  FMUL R69, R102, R69 ;  /* 0x0000004566457220 */ /* 0x000fe20000400000 */
[----:B------:R-:W-:Y:S01]  /*d0a0*/  FFMA R11, R10, R16, R11 ;  /* 0x000000100a0b7223 */ /* 0x000fe2000000000b */
[----:B------:R-:W-:Y:S01]  /*d0b0*/  FSEL R10, R131, 0.11284004896879196167, P0 ;  /* 0x3de718af830a7808 */ /* 0x000fe20000000000 */
[----:B------:R-:W-:Y:S01]  /*d0c0*/  FMUL R82, R45, 0.5 ;  /* 0x3f0000002d527820 */ /* 0x000fe20000400000 */
[----:B------:R-:W-:Y:S01]  /*d0d0*/  F2FP.F16.F32.PACK_AB R79, R79, R80 ;  /* 0x000000504f4f723e */ /* 0x000fe200000000ff */
[----:B------:R-:W-:Y:S01]  /*d0e0*/  FMUL R80, R105, R68 ;  /* 0x0000004469507220 */ /* 0x000fe20000400000 */
[----:B------:R-:W-:Y:S01]  /*d0f0*/  F2FP.F16.F32.PACK_AB R78, R69, R78 ;  /* 0x0000004e454e723e */ /* 0x000fe200000000ff */
[----:B------:R-:W-:Y:S01]  /*d100*/  FFMA R10, R11, R16, R10 ;  /* 0x000000100b0a7223 */ /* 0x000fe2000000000a */
[----:B------:R-:W-:Y:S01]  /*d110*/  FSEL R11, -R16, R15, P0 ;  /* 0x0000000f100b7208 */ /* 0x000fe20000000100 */
[----:B--2---:R-:W-:Y:S01]  /*d120*/  @P1 FADD R71, -R70, 1 ;  /* 0x3f80000046471421 */ /* 0x004fe20000000100 */
[----:B------:R-:W-:Y:S01]  /*d130*/  FMUL R82, R109, R82 ;  /* 0x000000526d527220 */ /* 0x000fe20000400000 */
[-C--:B------:R-:W-:Y:S01]  /*d140*/  FFMA R9, R10, R16.reuse, R9 ;  /* 0x000000100a097223 */ /* 0x080fe20000000009 */
[----:B------:R-:W-:Y:S01]  /*d150*/  FSEL R10, R129, 0.12837915122509002686, P0 ;  /* 0x3e0375d3810a7808 */ /* 0x000fe20000000000 */
[----:B------:R-:W-:Y:S01]  /*d160*/  FMUL R69, R41, 0.5 ;  /* 0x3f00000029457820 */ /* 0x000fe20000400000 */
[----:B------:R-:W-:Y:S01]  /*d170*/  @P1 LOP3.LUT R12, R71, 0x80000000, R14, 0xb8, !PT ;  /* 0x80000000470c1812 */ /* 0x000fe200078eb80e */
[----:B------:R-:W-:Y:S01]  /*d180*/  FMUL R14, R62, 0.70710676908493041992 ;  /* 0x3f3504f33e0e7820 */ /* 0x000fe20000400000 */
[----:B------:R-:W-:Y:S01]  /*d190*/  FADD R68, R107, 1 ;  /* 0x3f8000006b447421 */ /* 0x000fe20000000000 */
[----:B------:R-:W-:Y:S01]  /*d1a0*/  FFMA R10, R9, R16, R10 ;  /* 0x00000010090a7223 */ /* 0x000fe2000000000a */
[----:B------:R-:W-:Y:S01]  /*d1b0*/  FMUL R70, R47, 0.5 ;  /* 0x3f0000002f467820 */ /* 0x000fe20000400000 */
[C---:B------:R-:W-:Y:S01]  /*d1c0*/  FMUL R9, R14.reuse, R14 ;  /* 0x0000000e0e097220 */ /* 0x040fe20000400000 */
[----:B------:R-:W-:Y:S01]  /*d1d0*/  FSETP.GE.AND P1, PT, |R14|, 1.0029599666595458984, PT ;  /* 0x3f8060fe0e00780b */ /* 0x000fe20003f26200 */
[----:B------:R-:W-:Y:S01]  /*d1e0*/  FMUL R69, R68, R69 ;  /* 0x0000004544457220 */ /* 0x000fe20000400000 */
[----:B------:R-:W-:Y:S01]  /*d1f0*/  FADD R71, R108, 1 ;  /* 0x3f8000006c477421 */ /* 0x000fe20000000000 */
[----:B------:R-:W-:Y:S01]  /*d200*/  FADD R85, R0, 1 ;  /* 0x3f80000000557421 */ /* 0x000fe20000000000 */
[----:B------:R-:W-:Y:S01]  /*d210*/  FSEL R16, |R14|, R9, P1 ;  /* 0x000000090e107208 */ /* 0x000fe20000800200 */
[----:B------:R-:W-:Y:S01]  /*d220*/  FADD R0, R4, 1 ;  /* 0x3f80000004007421 */ /* 0x000fe20000000000 */
[----:B------:R-:W-:Y:S01]  /*d230*/  FSEL R68, R139, 8.4834944573231041431e-05, P1 ;  /* 0x38b1e96a8b447808 */ /* 0x000fe20000800000 */
[----:B------:R-:W-:Y:S01]  /*d240*/  FMUL R70, R71, R70 ;  /* 0x0000004647467220 */ /* 0x000fe20000400000 */
[----:B------:R-:W-:Y:S01]  /*d250*/  FSEL R9, -R133, -0.00082130916416645050049, P1 ;  /* 0xba574d2085097808 */ /* 0x000fe20000800100 */
[----:B------:R-:W-:Y:S01]  /*d260*/  FFMA R11, R10, R11, R11 ;  /* 0x0000000b0a0b7223 */ /* 0x000fe2000000000b */
[----:B------:R-:W-:Y:S01]  /*d270*/  FSEL R10, R128, 0.0052134888246655464172, P1 ;  /* 0x3baad5ea800a7808 */ /* 0x000fe20000800000 */
[----:B------:R-:W-:Y:S01]  /*d280*/  FMUL R71, R44, 0.5 ;  /* 0x3f0000002c477820 */ /* 0x000fe20000400000 */
[----:B------:R-:W-:Y:S01]  /*d290*/  FSEL R13, -R132, -0.026868773624300956726, P1 ;  /* 0xbcdc1be7840d7808 */ /* 0x000fe20000800100 */
[----:B------:R-:W-:Y:S01]  /*d2a0*/  FFMA R9, R68, R16, R9 ;  /* 0x0000001044097223 */ /* 0x000fe20000000009 */
[----:B------:R-:W-:Y:S01]  /*d2b0*/  F2FP.F16.F32.PACK_AB R80, R69, R80 ;  /* 0x000000504550723e */ /* 0x000fe200000000ff */
[----:B------:R-:W2:Y:S01]  /*d2c0*/  @P0 MUFU.EX2 R68, R11 ;  /* 0x0000000b00440308 */ /* 0x000ea20000000800 */
[----:B------:R-:W-:Y:S01]  /*d2d0*/  F2FP.F16.F32.PACK_AB R81, R70, R81 ;  /* 0x000000514651723e */ /* 0x000fe200000000ff */
[-C--:B------:R-:W-:Y:S01]  /*d2e0*/  FFMA R10, R9, R16.reuse, R10 ;  /* 0x00000010090a7223 */ /* 0x080fe2000000000a */
[----:B------:R-:W-:Y:S01]  /*d2f0*/  FSEL R9, R130, -0.37612664699554443359, P1 ;  /* 0xbec093ac82097808 */ /* 0x000fe20000800000 */
[----:B------:R-:W-:Y:S01]  /*d300*/  FMUL R17, R67, 0.70710676908493041992 ;  /* 0x3f3504f343117820 */ /* 0x000fe20000400000 */
[----:B------:R-:W-:Y:S01]  /*d310*/  FMUL R71, R110, R71 ;  /* 0x000000476e477220 */ /* 0x000fe20000400000 */
[-C--:B------:R-:W-:Y:S01]  /*d320*/  FFMA R13, R10, R16.reuse, R13 ;  /* 0x000000100a0d7223 */ /* 0x080fe2000000000d */
[----:B------:R-:W-:Y:S01]  /*d330*/  FSEL R10, R131, 0.11284004896879196167, P1 ;  /* 0x3de718af830a7808 */ /* 0x000fe20000800000 */
[----:B------:R-:W-:Y:S01]  /*d340*/  FMUL R69, R48, 0.5 ;  /* 0x3f00000030457820 */ /* 0x000fe20000400000 */
[----:B------:R-:W-:Y:S01]  /*d350*/  FMUL R70, R46, 0.5 ;  /* 0x3f0000002e467820 */ /* 0x000fe20000400000 */
[----:B------:R-:W-:Y:S01]  /*d360*/  F2FP.F16.F32.PACK_AB R82, R82, R71 ;  /* 0x000000475252723e */ /* 0x000fe200000000ff */
[----:B------:R-:W-:Y:S01]  /*d370*/  FADD R71, R114, 1 ;  /* 0x3f80000072477421 */ /* 0x000fe20000000000 */
[----:B------:R-:W-:Y:S01]  /*d380*/  FFMA R10, R13, R16, R10 ;  /* 0x000000100d0a7223 */ /* 0x000fe2000000000a */
[----:B------:R-:W-:Y:S01]  /*d390*/  FSEL R13, -R16, R14, P1 ;  /* 0x0000000e100d7208 */ /* 0x000fe20000800100 */
[----:B------:R-:W-:Y:S01]  /*d3a0*/  FMUL R69, R112, R69 ;  /* 0x0000004570457220 */ /* 0x000fe20000400000 */
[----:B------:R-:W-:Y:S01]  /*d3b0*/  FMUL R84, R71, R84 ;  /* 0x0000005447547220 */ /* 0x000fe20000400000 */
        /* <DEDUP_REMOVED lines=10> */
[----:B------:R-:W-:Y:S01]  /*d460*/  FMUL R71, R116, R71 ;  /* 0x0000004774477220 */ /* 0x000fe20000400000 */
[----:B------:R-:W-:Y:S01]  /*d470*/  F2FP.F16.F32.PACK_AB R83, R83, R70 ;  /* 0x000000465353723e */ /* 0x000fe200000000ff */
[----:B------:R-:W-:Y:S01]  /*d480*/  FFMA R13, R10, R13, R13 ;  /* 0x0000000d0a0d7223 */ /* 0x000fe2000000000d */
[----:B------:R-:W-:Y:S01]  /*d490*/  FSEL R68, R139, 8.4834944573231041431e-05, P0 ;  /* 0x38b1e96a8b447808 */ /* 0x000fe20000000000 */
[----:B------:R-:W-:Y:S01]  /*d4a0*/  FMUL R70, R52, 0.5 ;  /* 0x3f00000034467820 */ /* 0x000fe20000400000 */
[----:B------:R-:W-:Y:S01]  /*d4b0*/  FSEL R9, -R133, -0.00082130916416645050049, P0 ;  /* 0xba574d2085097808 */ /* 0x000fe20000000100 */
[----:B------:R-:W-:Y:S01]  /*d4c0*/  FADD R89, R7, 1 ;  /* 0x3f80000007597421 */ /* 0x000fe20000000000 */
[----:B------:R-:W-:Y:S01]  /*d4d0*/  FSEL R16, |R17|, R16, P0 ;  /* 0x0000001011107208 */ /* 0x000fe20000000200 */
[----:B------:R-:W-:Y:S01]  /*d4e0*/  FMUL R70, R85, R70 ;  /* 0x0000004655467220 */ /* 0x000fe20000400000 */
[----:B------:R-:W-:Y:S01]  /*d4f0*/  FSEL R10, R128, 0.0052134888246655464172, P0 ;  /* 0x3baad5ea800a7808 */ /* 0x000fe20000000000 */
[----:B------:R-:W-:Y:S01]  /*d500*/  FADD R85, R2, 1 ;  /* 0x3f80000002557421 */ /* 0x000fe20000000000 */
[----:B------:R-:W-:Y:S01]  /*d510*/  FSEL R15, -R132, -0.026868773624300956726, P0 ;  /* 0xbcdc1be7840f7808 */ /* 0x000fe20000000100 */
[-C--:B------:R-:W-:Y:S01]  /*d520*/  FFMA R9, R68, R16.reuse, R9 ;  /* 0x0000001044097223 */ /* 0x080fe20000000009 */
[----:B------:R-:W-:Y:S01]  /*d530*/  F2FP.F16.F32.PACK_AB R68, R84, R69 ;  /* 0x000000455444723e */ /* 0x000fe200000000ff */
[----:B------:R-:W-:Y:S01]  /*d540*/  FMUL R84, R54, 0.5 ;  /* 0x3f00000036547820 */ /* 0x000fe20000400000 */
[----:B------:R-:W-:Y:S01]  /*d550*/  F2FP.F16.F32.PACK_AB R69, R86, R71 ;  /* 0x000000475645723e */ /* 0x000fe200000000ff */
[-C--:B------:R-:W-:Y:S01]  /*d560*/  FFMA R10, R9, R16.reuse, R10 ;  /* 0x00000010090a7223 */ /* 0x080fe2000000000a */
[----:B------:R-:W-:Y:S01]  /*d570*/  FSEL R9, R130, -0.37612664699554443359, P0 ;  /* 0xbec093ac82097808 */ /* 0x000fe20000000000 */
[----:B------:R-:W-:Y:S01]  /*d580*/  FMUL R71, R53, 0.5 ;  /* 0x3f00000035477820 */ /* 0x000fe20000400000 */
[----:B------:R-:W2:Y:S01]  /*d590*/  @P1 MUFU.EX2 R2, R13 ;  /* 0x0000000d00021308 */ /* 0x000ea20000000800 */
[-C--:B------:R-:W-:Y:S01]  /*d5a0*/  FFMA R15, R10, R16.reuse, R15 ;  /* 0x000000100a0f7223 */ /* 0x080fe2000000000f */
[----:B------:R-:W-:Y:S01]  /*d5b0*/  FSEL R10, R131, 0.11284004896879196167, P0 ;  /* 0x3de718af830a7808 */ /* 0x000fe20000000000 */
[----:B------:R-:W-:Y:S01]  /*d5c0*/  FMUL R71, R0, R71 ;  /* 0x0000004700477220 */ /* 0x000fe20000400000 */
[----:B------:R-:W-:Y:S01]  /*d5d0*/  FSEL R0, R129, 0.12837915122509002686, P0 ;  /* 0x3e0375d381007808 */ /* 0x000fe20000000000 */
[----:B------:R-:W-:Y:S01]  /*d5e0*/  FADD R86, R5, 1 ;  /* 0x3f80000005567421 */ /* 0x000fe20000000000 */
[----:B------:R-:W-:Y:S01]  /*d5f0*/  FADD R88, R8, 1 ;  /* 0x3f80000008587421 */ /* 0x000fe20000000000 */
[----:B------:R-:W-:Y:S01]  /*d600*/  FFMA R10, R15, R16, R10 ;  /* 0x000000100f0a7223 */ /* 0x000fe2000000000a */
[----:B------:R-:W-:Y:S02]  /*d610*/  FSEL R15, -R16, R17, P0 ;  /* 0x00000011100f7208 */ /* 0x000fe40000000100 */
[----:B------:R-:W-:Y:S01]  /*d620*/  F2FP.F16.F32.PACK_AB R70, R71, R70 ;  /* 0x000000464746723e */ /* 0x000fe200000000ff */
[----:B------:R-:W-:Y:S01]  /*d630*/  FFMA R9, R10, R16, R9 ;  /* 0x000000100a097223 */ /* 0x000fe20000000009 */
[----:B------:R-:W-:Y:S01]  /*d640*/  FMUL R71, R85, R84 ;  /* 0x0000005455477220 */ /* 0x000fe20000400000 */
[----:B------:R-:W-:Y:S01]  /*d650*/  FMUL R84, R56, 0.5 ;  /* 0x3f00000038547820 */ /* 0x000fe20000400000 */
[----:B------:R-:W-:Y:S01]  /*d660*/  FMUL R85, R57, 0.5 ;  /* 0x3f00000039557820 */ /* 0x000fe20000400000 */
[----:B------:R-:W-:Y:S02]  /*d670*/  FFMA R0, R9, R16, R0 ;  /* 0x0000001009007223 */ /* 0x000fe40000000000 */
[----:B------:R-:W-:Y:S01]  /*d680*/  FMUL R84, R89, R84 ;  /* 0x0000005459547220 */ /* 0x000fe20000400000 */
[----:B------:R-:W-:Y:S01]  /*d690*/  FMUL R85, R86, R85 ;  /* 0x0000005556557220 */ /* 0x000fe20000400000 */
[----:B------:R-:W-:Y:S01]  /*d6a0*/  FFMA R15, R0, R15, R15 ;  /* 0x0000000f000f7223 */ /* 0x000fe2000000000f */
[----:B------:R-:W-:Y:S01]  /*d6b0*/  FMUL R0, R59, 0.5 ;  /* 0x3f0000003b007820 */ /* 0x000fe20000400000 */
[----:B------:R-:W-:Y:S01]  /*d6c0*/  FMUL R86, R58, 0.5 ;  /* 0x3f0000003a567820 */ /* 0x000fe20000400000 */
[----:B------:R-:W-:Y:S01]  /*d6d0*/  FADD R89, R6, 1 ;  /* 0x3f80000006597421 */ /* 0x000fe20000000000 */
[----:B------:R-:W3:Y:S01]  /*d6e0*/  @P0 MUFU.EX2 R3, R15 ;  /* 0x0000000f00030308 */ /* 0x000ee20000000800 */
[----:B------:R-:W-:Y:S01]  /*d6f0*/  FMUL R0, R87, R0 ;  /* 0x0000000057007220 */ /* 0x000fe20000400000 */
[----:B------:R-:W-:Y:S01]  /*d700*/  FMUL R87, R63, 0.5 ;  /* 0x3f0000003f577820 */ /* 0x000fe20000400000 */
[----:B------:R-:W-:Y:S01]  /*d710*/  F2FP.F16.F32.PACK_AB R84, R85, R84 ;  /* 0x000000545554723e */ /* 0x000fe200000000ff */
[----:B--2---:R-:W-:Y:S01]  /*d720*/  @P1 FADD R91, -R2, 1 ;  /* 0x3f800000025b1421 */ /* 0x004fe20000000100 */
[----:B------:R-:W-:Y:S01]  /*d730*/  FMUL R85, R89, R86 ;  /* 0x0000005659557220 */ /* 0x000fe20000400000 */
[----:B------:R-:W-:Y:S01]  /*d740*/  F2FP.F16.F32.PACK_AB R71, R0, R71 ;  /* 0x000000470047723e */ /* 0x000fe200000000ff */
[----:B------:R-:W-:Y:S01]  /*d750*/  FMUL R88, R88, R87 ;  /* 0x0000005758587220 */ /* 0x000fe20000400000 */
[----:B------:R-:W-:Y:S01]  /*d760*/  FMUL R86, R61, 0.5 ;  /* 0x3f0000003d567820 */ /* 0x000fe20000400000 */
[----:B------:R-:W-:Y:S01]  /*d770*/  FMUL R0, R60, 0.5 ;  /* 0x3f0000003c007820 */ /* 0x000fe20000400000 */
[----:B------:R-:W-:Y:S01]  /*d780*/  FADD R87, R12, 1 ;  /* 0x3f8000000c577421 */ /* 0x000fe20000000000 */
[----:B------:R-:W-:Y:S01]  /*d790*/  FADD R89, R11, 1 ;  /* 0x3f8000000b597421 */ /* 0x000fe20000000000 */
[----:B------:R-:W-:Y:S02]  /*d7a0*/  F2FP.F16.F32.PACK_AB R85, R88, R85 ;  /* 0x000000555855723e */ /* 0x000fe400000000ff */
[----:B------:R-:W-:Y:S01]  /*d7b0*/  FMUL R0, R87, R0 ;  /* 0x0000000057007220 */ /* 0x000fe20000400000 */
[----:B------:R-:W-:Y:S01]  /*d7c0*/  FMUL R89, R89, R86 ;  /* 0x0000005659597220 */ /* 0x000fe20000400000 */
[----:B------:R-:W-:Y:S01]  /*d7d0*/  FMUL R87, R67, 0.5 ;  /* 0x3f00000043577820 */ /* 0x000fe20000400000 */
[----:B---3--:R-:W-:Y:S01]  /*d7e0*/  @P0 FADD R2, -R3, 1 ;  /* 0x3f80000003020421 */ /* 0x008fe20000000100 */
[----:B------:R-:W-:Y:S02]  /*d7f0*/  IADD3 R3, PT, PT, R118, 0x400, RZ ;  /* 0x0000040076037810 */ /* 0x000fe40007ffe0ff */
[----:B------:R-:W-:Y:S02]  /*d800*/  LEA R118, R192, R118, 0x4 ;  /* 0x00000076c0767211 */ /* 0x000fe400078e20ff */
[----:B------:R-:W-:Y:S01]  /*d810*/  @P0 LOP3.LUT R15, R2, 0x80000000, R17, 0xb8, !PT ;  /* 0x80000000020f0812 */ /* 0x000fe200078eb811 */
[----:B------:R-:W-:Y:S01]  /*d820*/  FMUL R2, R62, 0.5 ;  /* 0x3f0000003e027820 */ /* 0x000fe20000400000 */
[----:B------:R-:W-:Y:S01]  /*d830*/  F2FP.F16.F32.PACK_AB R86, R89, R0 ;  /* 0x000000005956723e */ /* 0x000fe200000000ff */
[----:B------:R1:W-:Y:S01]  /*d840*/  STS.128 [R118+0x400], R76 ;  /* 0x0004004c76007388 */ /* 0x0003e20000000c00 */
[----:B------:R-:W-:Y:S01]  /*d850*/  LEA R0, R192, R3, 0x4 ;  /* 0x00000003c0007211 */ /* 0x000fe200078e20ff */
[----:B------:R-:W-:Y:S01]  /*d860*/  FADD R88, R15, 1 ;  /* 0x3f8000000f587421 */ /* 0x000fe20000000000 */
[----:B------:R-:W-:Y:S02]  /*d870*/  @P1 LOP3.LUT R13, R91, 0x80000000, R14, 0xb8, !PT ;  /* 0x800000005b0d1812 */ /* 0x000fe400078eb80e */
[----:B------:R-:W-:Y:S01]  /*d880*/  ISETP.NE.AND P0, PT, R196, RZ, PT ;  /* 0x000000ffc400720c */ /* 0x000fe20003f05270 */
[----:B------:R-:W-:Y:S01]  /*d890*/  FMUL R87, R88, R87 ;  /* 0x0000005758577220 */ /* 0x000fe20000400000 */
[-C--:B------:R-:W-:Y:S01]  /*d8a0*/  LEA R88, R193, R0.reuse, 0x4 ;  /* 0x00000000c1587211 */ /* 0x080fe200078e20ff */
[----:B------:R-:W-:Y:S01]  /*d8b0*/  FADD R91, R13, 1 ;  /* 0x3f8000000d5b7421 */ /* 0x000fe20000000000 */
[C---:B------:R-:W-:Y:S02]  /*d8c0*/  IADD3 R0, PT, PT, R117.reuse, R0, RZ ;  /* 0x0000000075007210 */ /* 0x040fe40007ffe0ff */
[----:B------:R-:W-:Y:S01]  /*d8d0*/  IADD3 R117, PT, PT, R117, R88, RZ ;  /* 0x0000005875757210 */ /* 0x000fe20007ffe0ff */
[----:B------:R-:W-:Y:S01]  /*d8e0*/  FMUL R2, R91, R2 ;  /* 0x000000025b027220 */ /* 0x000fe20000400000 */
[----:B------:R-:W-:Y:S01]  /*d8f0*/  @!P2 IADD3 R3, PT, PT, R125, 0x1, RZ ;  /* 0x000000017d03a810 */ /* 0x000fe20007ffe0ff */
[----:B------:R1:W-:Y:S03]  /*d900*/  STS.128 [R0], R80 ;  /* 0x0000005000007388 */ /* 0x0003e60000000c00 */
[----:B------:R-:W-:Y:S02]  /*d910*/  F2FP.F16.F32.PACK_AB R87, R87, R2 ;  /* 0x000000025757723e */ /* 0x000fe400000000ff */
[C---:B------:R-:W-:Y:S03]  /*d920*/  @!P2 ISETP.NE.AND P1, PT, R3.reuse, 0x2, PT ;  /* 0x000000020300a80c */ /* 0x040fe60003f25270 */
[----:B------:R1:W-:Y:S01]  /*d930*/  STS.128 [R88], R68 ;  /* 0x0000004458007388 */ /* 0x0003e20000000c00 */
[----:B------:R-:W-:Y:S02]  /*d940*/  @!P2 SEL R2, RZ, 0x1, P1 ;  /* 0x00000001ff02a807 */ /* 0x000fe40000800000 */
[----:B------:R-:W-:Y:S02]  /*d950*/  @!P2 SEL R125, R3, RZ, P1 ;  /* 0x000000ff037da207 */ /* 0x000fe40000800000 */
[----:B------:R-:W-:Y:S03]  /*d960*/  @!P2 LOP3.LUT R191, R191, R2, RZ, 0x3c, !PT ;  /* 0x00000002bfbfa212 */ /* 0x000fe600078e3cff */
[----:B------:R1:W-:Y:S01]  /*d970*/  STS.128 [R117], R84 ;  /* 0x0000005475007388 */ /* 0x0003e20000000c00 */
[----:B------:R-:W-:Y:S01]  /*d980*/  @!PT LDS RZ, [RZ] ;  /* 0x00000000fffff984 */ /* 0x000fe20000000800 */
[----:B------:R-:W-:Y:S01]  /*d990*/  @!PT LDS RZ, [RZ] ;  /* 0x00000000fffff984 */ /* 0x000fe20000000800 */
[----:B------:R-:W-:Y:S01]  /*d9a0*/  @!PT LDS RZ, [RZ] ;  /* 0x00000000fffff984 */ /* 0x000fe20000000800 */
[----:B------:R-:W-:Y:S01]  /*d9b0*/  @!PT LDS RZ, [RZ] ;  /* 0x00000000fffff984 */ /* 0x000fe20000000800 */
[----:B------:R2:W-:Y:S07]  /*d9c0*/  MEMBAR.ALL.CTA ;  /* 0x0000000000007992 */ /* 0x0005ee0000008000 */
[----:B--2---:R-:W2:Y:S02]  /*d9d0*/  FENCE.VIEW.ASYNC.S ;  /* 0x00000000000073c6 */ /* 0x004ea40000000000 */
[----:B--2---:R-:W-:Y:S06]  /*d9e0*/  BAR.SYNC.DEFER_BLOCKING 0x1, 0x80 ;  /* 0x0042000000007b1d */ /* 0x004fec0000010000 */
[----:B------:R-:W-:Y:S05]  /*d9f0*/  @P0 BRA `(.L_x_120) ;  /* 0x00000000003c0947 */ /* 0x000fea0003800000 */
[----:B------:R-:W-:Y:S01]  /*da00*/  UIADD3 UR8, UP0, UPT, UR46, 0x680, URZ ;  /* 0x000006802e087890 */ /* 0x000fe2000ff1e0ff */
[----:B------:R-:W-:Y:S01]  /*da10*/  R2UR UR6, R176 ;  /* 0x00000000b00672ca */ /* 0x000fe200000e0000 */
[----:B------:R-:W-:Y:S01]  /*da20*/  ULEA UR4, UR43, UR41, 0xe ;  /* 0x000000292b047291 */ /* 0x000fe2000f8e70ff */
[----:B------:R-:W-:Y:S01]  /*da30*/  PLOP3.LUT P1, PT, PT, PT, PT, 0x80, 0x8 ;  /* 0x000000000008781c */ /* 0x000fe20003f2f070 */
[----:B------:R-:W-:Y:S01]  /*da40*/  UIADD3.X UR9, UPT, UPT, URZ, UR47, URZ, UP0, !UPT ;  /* 0x0000002fff097290 */ /* 0x000fe200087fe4ff */
[----:B------:R-:W-:Y:S01]  /*da50*/  IMAD.IADD R121, R178, 0x1, R121 ;  /* 0x00000001b2797824 */ /* 0x000fe200078e0279 */
[----:B------:R-:W-:Y:S11]  /*da60*/  UIADD3 UR4, UPT, UPT, UR4, 0x400, URZ ;  /* 0x0000040004047890 */ /* 0x000ff6000fffe0ff */
[----:B------:R-:W-:Y:S01]  /*da70*/  @!UPT UIADD3 URZ, UPT, UPT, URZ, URZ, URZ ;  /* 0x000000fffffff290 */ /* 0x000fe2000fffe0ff */
.L_x_121:
[----:B------:R-:W-:Y:S02]  /*da80*/  PLOP3.LUT P2, PT, P2, P1, PT, 0xf2, 0x2f ;  /* 0x00000000002f781c */ /* 0x000fe40001743e72 */
[----:B------:R-:W-:Y:S01]  /*da90*/  @P1 R2UR P2, UR5, R121 ;  /* 0x00000000790512ca */ /* 0x000fe20000040000 */
[----:B------:R-:W-:Y:S07]  /*daa0*/  UMOV UR7, UR36 ;  /* 0x0000002400077c82 */ /* 0x000fee0008000000 */
[----:B------:R-:W-:Y:S05]  /*dab0*/  @P1 PLOP3.LUT P1, PT, P2, PT, PT, 0x80, 0x8 ;  /* 0x000000000008181c */ /* 0x000fea000172f070 */
[----:B------:R2:W-:Y:S08]  /*dac0*/  UTMASTG.3D [UR4], [UR8] ;  /* 0x00000004080073b5 */ /* 0x0005f00008010000 */
[----:B--2---:R-:W-:Y:S05]  /*dad0*/  @P1 BRA.U.ANY `(.L_x_121) ;  /* 0xfffffffd00e81947 */ /* 0x004fea000393ffff */
[----:B------:R0:W-:Y:S02]  /*dae0*/  UTMACMDFLUSH ;  /* 0x00000000000079b7 */ /* 0x0001e40000000000 */
.L_x_120:
[----:B------:R-:W-:Y:S05]  /*daf0*/  BSYNC.RECONVERGENT B0 ;  /* 0x0000000000007941 */ /* 0x000fea0003800200 */
.L_x_119:
[----:B------:R-:W-:Y:S01]  /*db00*/  UIADD3 UR43, UPT, UPT, UR43, 0x1, URZ ;  /* 0x000000012b2b7890 */ /* 0x000fe2000fffe0ff */
[----:B------:R-:W-:Y:S03]  /*db10*/  BSSY.RECONVERGENT B0, `(.L_x_122) ;  /* 0x0000007000007945 */ /* 0x000fe60003800200 */
[----:B------:R-:W-:Y:S04]  /*db20*/  UISETP.NE.AND UP0, UPT, UR43, 0x4, UPT ;  /* 0x000000042b00788c */ /* 0x000fe8000bf05270 */
[----:B------:R-:W-:Y:S02]  /*db30*/  USEL UR4, URZ, 0x1, UP0 ;  /* 0x00000001ff047887 */ /* 0x000fe40008000000 */
[----:B------:R-:W-:Y:S02]  /*db40*/  USEL UR43, UR43, URZ, UP0 ;  /* 0x000000ff2b2b7287 */ /* 0x000fe40008000000 */
[----:B------:R-:W-:Y:S01]  /*db50*/  ULOP3.LUT UR44, UR44, UR4, URZ, 0x3c, !UPT ;  /* 0x000000042c2c7292 */ /* 0x000fe2000f8e3cff */
[----:B------:R-:W-:Y:S11]  /*db60*/  @P0 BRA `(.L_x_123) ;  /* 0x0000000000040947 */ /* 0x000ff60003800000 */
[----:B------:R-:W-:Y:S04]  /*db70*/  DEPBAR.LE SB0, 0x1 ;  /* 0x000080400000791a */ /* 0x000fe80000000000 */
.L_x_123:
[----:B------:R-:W-:Y:S05]  /*db80*/  BSYNC.RECONVERGENT B0 ;  /* 0x0000000000007941 */ /* 0x000fea0003800200 */
.L_x_122:
[----:B------:R-:W-:Y:S01]  /*db90*/  BAR.SYNC.DEFER_BLOCKING 0x1, 0x80 ;  /* 0x0042000000007b1d */ /* 0x000fe20000010000 */
[----:B------:R-:W-:Y:S01]  /*dba0*/  ISETP.NE.AND P3, PT, R200, RZ, PT ;  /* 0x000000ffc800720c */ /* 0x000fe20003f65270 */
[----:B------:R-:W-:Y:S05]  /*dbb0*/  VIADD R183, R183, 0x1 ;  /* 0x00000001b7b77836 */ /* 0x000fea0000000000 */
[----:B------:R-:W-:Y:S01]  /*dbc0*/  ISETP.GE.U32.AND P0, PT, R183, 0x2, PT ;  /* 0x00000002b700780c */ /* 0x000fe20003f06070 */
[----:B------:R-:W-:Y:S11]  /*dbd0*/  BSSY.RECONVERGENT B0, `(.L_x_124) ;  /* 0x000000b000007945 */ /* 0x000ff60003800200 */
[----:B------:R-:W-:Y:S01]  /*dbe0*/  @!UPT UIADD3 URZ, UPT, UPT, URZ, URZ, URZ ;  /* 0x000000fffffff290 */ /* 0x000fe2000fffe0ff */
[----:B------:R-:W-:Y:S05]  /*dbf0*/  @!P0 BRA `(.L_x_125) ;  /* 0x0000000000208947 */ /* 0x000fea0003800000 */
[C---:B------:R-:W-:Y:S01]  /*dc00*/  @!P3 LEA R3, R189.reuse, UR41, 0x3 ;  /* 0x00000029bd03bc11 */ /* 0x040fe2000f8e18ff */
[----:B-1----:R-:W-:Y:S02]  /*dc10*/  IMAD.U32 R0, RZ, RZ, UR37 ;  /* 0x00000025ff007e24 */ /* 0x002fe4000f8e00ff */
[----:B------:R-:W-:Y:S02]  /*dc20*/  VIADD R189, R189, 0x1 ;  /* 0x00000001bdbd7836 */ /* 0x000fe40000000000 */
[----:B------:R-:W-:Y:S03]  /*dc30*/  @!P3 VIADD R3, R3, 0x70 ;  /* 0x000000700303b836 */ /* 0x000fe60000000000 */
[C---:B------:R-:W-:Y:S02]  /*dc40*/  ISETP.NE.AND P0, PT, R189.reuse, 0x4, PT ;  /* 0x00000004bd00780c */ /* 0x040fe40003f05270 */
[----:B------:R-:W-:Y:S02]  /*dc50*/  @!P3 PRMT R0, R0, 0x654, R3 ;  /* 0x000006540000b816 */ /* 0x000fe40000000003 */
[----:B------:R-:W-:Y:S02]  /*dc60*/  SEL R189, R189, RZ, P0 ;  /* 0x000000ffbdbd7207 */ /* 0x000fe40000000000 */
[----:B------:R2:W-:Y:S07]  /*dc70*/  @!P3 SYNCS.ARRIVE.TRANS64.RED.A1T0 RZ, [R0+URZ], RZ ;  /* 0x000000ff00ffb9a7 */ /* 0x0005ee00081004ff */
.L_x_125:
[----:B------:R-:W-:Y:S05]  /*dc80*/  BSYNC.RECONVERGENT B0 ;  /* 0x0000000000007941 */ /* 0x000fea0003800200 */
.L_x_124:
[C---:B------:R-:W-:Y:S01]  /*dc90*/  ISETP.EQ.OR P2, PT, R123.reuse, 0x3, P3 ;  /* 0x000000037b00780c */ /* 0x040fe20001f42670 */
[----:B------:R-:W-:Y:S01]  /*dca0*/  VIADD R123, R123, 0x1 ;  /* 0x000000017b7b7836 */ /* 0x000fe20000000000 */
[----:B------:R-:W-:Y:S04]  /*dcb0*/  SEL R184, R184, 0x1, P3 ;  /* 0x00000001b8b87807 */ /* 0x000fe80001800000 */
[----:B------:R-:W-:Y:S07]  /*dcc0*/  ISETP.NE.AND P0, PT, R123, 0x4, PT ;  /* 0x000000047b00780c */ /* 0x000fee0003f05270 */
[----:B------:R-:W-:Y:S02]  /*dcd0*/  @!P2 LEA R3, R181, UR41, 0x3 ;  /* 0x00000029b503ac11 */ /* 0x000fe4000f8e18ff */
[----:B-12---:R-:W-:Y:S04]  /*dce0*/  @!P2 SHF.L.U32 R0, R185, 0x1f, RZ ;  /* 0x0000001fb900a819 */ /* 0x006fe800000006ff */
[----:B------:R-:W1:Y:S02]  /*dcf0*/  @!P2 SYNCS.PHASECHK.TRANS64.TRYWAIT P1, [R3+URZ+0x50], R0 ;  /* 0x000050000300a5a7 */ /* 0x000e6400080211ff */
[----:B-1----:R-:W-:Y:S01]  /*dd00*/  @!P2 SEL R184, RZ, 0x1, !P1 ;  /* 0x00000001ffb8a807 */ /* 0x002fe20004800000 */
[----:B------:R-:W-:Y:S06]  /*dd10*/  @P0 BRA `(.L_x_126) ;  /* 0xffffff8000c40947 */ /* 0x000fec000383ffff */
[----:B------:R-:W-:Y:S01]  /*dd20*/  ISETP.NE.AND P3, PT, R199, RZ, PT ;  /* 0x000000ffc700720c */ /* 0x000fe20003f65270 */
[----:B------:R-:W-:Y:S01]  /*dd30*/  UIADD3 UR42, UPT, UPT, UR42, 0x4, URZ ;  /* 0x000000042a2a7890 */ /* 0x000fe2000fffe0ff */
[----:B------:R-:W-:Y:S01]  /*dd40*/  ISETP.NE.AND P0, PT, R177, 0x2, PT ;  /* 0x00000002b100780c */ /* 0x000fe20003f05270 */
[----:B------:R-:W-:Y:S02]  /*dd50*/  IMAD.IADD R18, R186, 0x1, R173 ;  /* 0x00000001ba127824 */ /* 0x000fe400078e02ad */
[----:B------:R-:W-:Y:S01]  /*dd60*/  IMAD.IADD R19, R187, 0x1, R172 ;  /* 0x00000001bb137824 */ /* 0x000fe200078e02ac */
[----:B------:R-:W-:Y:S02]  /*dd70*/  SEL R3, RZ, 0x1, P0 ;  /* 0x00000001ff037807 */ /* 0x000fe40000000000 */
[----:B------:R-:W-:Y:S02]  /*dd80*/  SEL R177, R177, RZ, P0 ;  /* 0x000000ffb1b17207 */ /* 0x000fe40000000000 */
[----:B------:R-:W-:-:S03]  /*dd90*/  LOP3.LUT R190, R190, R3, RZ, 0x3c, !PT ;  /* 0x00000003bebe7212 */ /* 0x000fc600078e3cff */
[----:B------:R-:W-:Y:S01]  /*dda0*/  @P3 R2UR UR36, R188 ;  /* 0x00000000bc2432ca */ /* 0x000fe200000e0000 */
[----:B------:R-:W-:-:S14]  /*ddb0*/  @P3 BRA `(.L_x_127) ;  /* 0xffffff7400343947 */ /* 0x000fdc000383ffff */
[----:B------:R-:W-:-:S09]  /*ddc0*/  UISETP.NE.AND UP0, UPT, UR45, URZ, UPT ;  /* 0x000000ff2d00728c */ /* 0x000fd2000bf05270 */
[----:B------:R-:W-:Y:S05]  /*ddd0*/  BRA.U !UP0, `(.L_x_128) ;  /* 0x0000000108487547 */ /* 0x000fea000b800000 */
[----:B------:R-:W1:Y:S02]  /*dde0*/  LDCU.64 UR4, c[0x0][0x890] ;  /* 0x00011200ff0477ac */ /* 0x000e640008000a00 */
[----:B-1----:R-:W-:-:S04]  /*ddf0*/  UISETP.NE.U32.AND UP0, UPT, UR4, URZ, UPT ;  /* 0x000000ff0400728c */ /* 0x002fc8000bf05070 */
[----:B------:R-:W-:-:S09]  /*de00*/  UISETP.NE.AND.EX UP0, UPT, UR5, URZ, UPT, UP0 ;  /* 0x000000ff0500728c */ /* 0x000fd2000bf05300 */
[----:B------:R-:W-:Y:S05]  /*de10*/  BRA.U UP0, `(.L_x_129) ;  /* 0x00000001000c7547 */ /* 0x000fea000b800000 */
[----:B------:R-:W-:-:S13]  /*de20*/  FSETP.NEU.AND P0, PT, R138, RZ, PT ;  /* 0x000000ff8a00720b */ /* 0x000fda0003f0d000 */
[----:B------:R-:W-:Y:S05]  /*de30*/  @!P0 EXIT ;  /* 0x000000000000894d */ /* 0x000fea0003800000 */
[----:B------:R-:W-:Y:S05]  /*de40*/  BRA `(.L_x_128) ;  /* 0x00000000002c7947 */ /* 0x000fea0003800000 */
.L_x_129:
[----:B------:R-:W-:Y:S01]  /*de50*/  ISETP.NE.AND P0, PT, R175, RZ, PT ;  /* 0x000000ffaf00720c */ /* 0x000fe20003f05270 */
[----:B------:R-:W-:-:S12]  /*de60*/  BSSY.RECONVERGENT B0, `(.L_x_128) ;  /* 0x0000009000007945 */ /* 0x000fd80003800200 */
[----:B------:R-:W-:Y:S05]  /*de70*/  @P0 BRA `(.L_x_130) ;  /* 0x0000000000140947 */ /* 0x000fea0003800000 */
[----:B------:R-:W1:Y:S02]  /*de80*/  LDCU.64 UR4, c[0x0][0x888] ;  /* 0x00011100ff0477ac */ /* 0x000e640008000a00 */
[----:B-1----:R-:W-:-:S04]  /*de90*/  ISETP.NE.U32.AND P0, PT, RZ, UR4, PT ;  /* 0x00000004ff007c0c */ /* 0x002fc8000bf05070 */
[----:B------:R-:W-:-:S13]  /*dea0*/  ISETP.NE.AND.EX P0, PT, RZ, UR5, PT, P0 ;  /* 0x00000005ff007c0c */ /* 0x000fda000bf05300 */
[----:B------:R-:W-:Y:S05]  /*deb0*/  @!P0 EXIT ;  /* 0x000000000000894d */ /* 0x000fea0003800000 */
[----:B------:R-:W-:Y:S05]  /*dec0*/  BRA `(.L_x_131) ;  /* 0x0000000000087947 */ /* 0x000fea0003800000 */
.L_x_130:
[----:B------:R-:W-:-:S13]  /*ded0*/  FSETP.NEU.AND P0, PT, R138, RZ, PT ;  /* 0x000000ff8a00720b */ /* 0x000fda0003f0d000 */
[----:B------:R-:W-:Y:S05]  /*dee0*/  @!P0 EXIT ;  /* 0x000000000000894d */ /* 0x000fea0003800000 */
.L_x_131:
[----:B------:R-:W-:Y:S05]  /*def0*/  BSYNC.RECONVERGENT B0 ;  /* 0x0000000000007941 */ /* 0x000fea0003800200 */
.L_x_128:
[----:B------:R-:W-:Y:S01]  /*df00*/  LEA R3, R189, UR41, 0x3 ;  /* 0x00000029bd037c11 */ /* 0x000fe2000f8e18ff */
[----:B------:R-:W-:Y:S01]  /*df10*/  IMAD.U32 R0, RZ, RZ, UR37 ;  /* 0x00000025ff007e24 */ /* 0x000fe2000f8e00ff */
[----:B------:R-:W-:-:S04]  /*df20*/  DEPBAR.LE SB0, 0x0 ;  /* 0x000080000000791a */ /* 0x000fc80000000000 */
[----:B------:R-:W-:-:S05]  /*df30*/  VIADD R3, R3, 0x70 ;  /* 0x0000007003037836 */ /* 0x000fca0000000000 */
[----:B------:R-:W-:-:S04]  /*df40*/  PRMT R0, R0, 0x654, R3 ;  /* 0x0000065400007816 */ /* 0x000fc80000000003 */
[----:B------:R-:W-:Y:S01]  /*df50*/  SYNCS.ARRIVE.TRANS64.RED.A1T0 RZ, [R0+URZ], RZ ;  /* 0x000000ff00ff79a7 */ /* 0x000fe200081004ff */
[----:B------:R-:W-:Y:S05]  /*df60*/  EXIT ;  /* 0x000000000000794d */ /* 0x000fea0003800000 */
.L_x_24:
[----:B--2---:R2:W4:Y:S02]  /*df70*/  SYNCS.PHASECHK.TRANS64.TRYWAIT P0, [R3+URZ+0xf0], R2 ;  /* 0x0000f002030075a7 */ /* 0x00452400080011ff */
[----:B----4-:R-:W-:Y:S05]  /*df80*/  @!P0 NANOSLEEP.SYNCS 0x989680 ;  /* 0x009896800000895d */ /* 0x010fea0003900000 */
[----:B------:R-:W4:Y:S02]  /*df90*/  @!P0 SYNCS.PHASECHK.TRANS64 P0, [R3+URZ+0xf0], R2 ;  /* 0x0000f002030085a7 */ /* 0x000f2400080010ff */
[----:B----4-:R-:W-:Y:S05]  /*dfa0*/  @!P0 BRA `(.L_x_24) ;  /* 0xfffffffc00f08947 */ /* 0x010fea000383ffff */
[----:B------:R-:W-:Y:S05]  /*dfb0*/  BRA `(.L_x_132) ;  /* 0xffffff3400f47947 */ /* 0x000fea000383ffff */
.L_x_27:
[----:B-1----:R-:W-:-:S07]  /*dfc0*/  MOV R2, UR33 ;  /* 0x0000002100027c02 */ /* 0x002fce0008000f00 */
.L_x_133:
[----:B-1----:R1:W2:Y:S02]  /*dfd0*/  SYNCS.PHASECHK.TRANS64.TRYWAIT P0, [R2+URZ+0x28], R5 ;  /* 0x00002805020075a7 */ /* 0x0022a400080011ff */
[----:B--2---:R-:W-:Y:S05]  /*dfe0*/  @!P0 NANOSLEEP.SYNCS 0x989680 ;  /* 0x009896800000895d */ /* 0x004fea0003900000 */
[----:B------:R-:W2:Y:S02]  /*dff0*/  @!P0 SYNCS.PHASECHK.TRANS64 P0, [R2+URZ+0x28], R5 ;  /* 0x00002805020085a7 */ /* 0x000ea400080010ff */
[----:B--2---:R-:W-:Y:S05]  /*e000*/  @!P0 BRA `(.L_x_133) ;  /* 0xfffffffc00f08947 */ /* 0x004fea000383ffff */
[----:B------:R-:W-:Y:S05]  /*e010*/  BRA `(.L_x_26) ;  /* 0xffffff3800587947 */ /* 0x000fea000383ffff */
.L_x_34:
[----:B-1----:R-:W-:-:S07]  /*e020*/  MOV R2, UR17 ;  /* 0x0000001100027c02 */ /* 0x002fce0008000f00 */
.L_x_134:
[----:B-1----:R1:W2:Y:S02]  /*e030*/  SYNCS.PHASECHK.TRANS64.TRYWAIT P0, [R2+URZ+0x28], R5 ;  /* 0x00002805020075a7 */ /* 0x0022a400080011ff */
[----:B--2---:R-:W-:Y:S05]  /*e040*/  @!P0 NANOSLEEP.SYNCS 0x989680 ;  /* 0x009896800000895d */ /* 0x004fea0003900000 */
[----:B------:R-:W2:Y:S02]  /*e050*/  @!P0 SYNCS.PHASECHK.TRANS64 P0, [R2+URZ+0x28], R5 ;  /* 0x00002805020085a7 */ /* 0x000ea400080010ff */
[----:B--2---:R-:W-:Y:S05]  /*e060*/  @!P0 BRA `(.L_x_134) ;  /* 0xfffffffc00f08947 */ /* 0x004fea000383ffff */
[----:B------:R-:W-:Y:S05]  /*e070*/  BRA `(.L_x_33) ;  /* 0xffffff3c00147947 */ /* 0x000fea000383ffff */
.L_x_39:
[----:B-1----:R1:W2:Y:S02]  /*e080*/  SYNCS.PHASECHK.TRANS64.TRYWAIT P0, [R2+URZ+0xa0], R3 ;  /* 0x0000a003020075a7 */ /* 0x0022a400080011ff */
[----:B--2---:R-:W-:Y:S05]  /*e090*/  @!P0 NANOSLEEP.SYNCS 0x989680 ;  /* 0x009896800000895d */ /* 0x004fea0003900000 */
[----:B------:R-:W2:Y:S02]  /*e0a0*/  @!P0 SYNCS.PHASECHK.TRANS64 P0, [R2+URZ+0xa0], R3 ;  /* 0x0000a003020085a7 */ /* 0x000ea400080010ff */
[----:B--2---:R-:W-:Y:S05]  /*e0b0*/  @!P0 BRA `(.L_x_39) ;  /* 0xfffffffc00f08947 */ /* 0x004fea000383ffff */
[----:B------:R-:W-:Y:S05]  /*e0c0*/  BRA `(.L_x_135) ;  /* 0xffffff3c00b47947 */ /* 0x000fea000383ffff */
.L_x_43:
[----:B---3--:R-:W-:-:S07]  /*e0d0*/  MOV R0, UR4 ;  /* 0x0000000400007c02 */ /* 0x008fce0008000f00 */
.L_x_136:
[----:B-1----:R1:W2:Y:S02]  /*e0e0*/  SYNCS.PHASECHK.TRANS64.TRYWAIT P0, [R0+URZ], R3 ;  /* 0x00000003000075a7 */ /* 0x0022a400080011ff */
[----:B--2---:R-:W-:Y:S05]  /*e0f0*/  @!P0 NANOSLEEP.SYNCS 0x989680 ;  /* 0x009896800000895d */ /* 0x004fea0003900000 */
[----:B------:R-:W2:Y:S02]  /*e100*/  @!P0 SYNCS.PHASECHK.TRANS64 P0, [R0+URZ], R3 ;  /* 0x00000003000085a7 */ /* 0x000ea400080010ff */
[----:B--2---:R-:W-:Y:S05]  /*e110*/  @!P0 BRA `(.L_x_136) ;  /* 0xfffffffc00f08947 */ /* 0x004fea000383ffff */
[----:B------:R-:W-:Y:S05]  /*e120*/  BRA `(.L_x_137) ;  /* 0xffffff4400247947 */ /* 0x000fea000383ffff */
.L_x_44:
[----:B---3--:R-:W-:-:S07]  /*e130*/  MOV R0, UR4 ;  /* 0x0000000400007c02 */ /* 0x008fce0008000f00 */
.L_x_138:
[----:B-1----:R1:W2:Y:S02]  /*e140*/  SYNCS.PHASECHK.TRANS64.TRYWAIT P0, [R0+URZ], R3 ;  /* 0x00000003000075a7 */ /* 0x0022a400080011ff */
[----:B--2---:R-:W-:Y:S05]  /*e150*/  @!P0 NANOSLEEP.SYNCS 0x989680 ;  /* 0x009896800000895d */ /* 0x004fea0003900000 */
[----:B------:R-:W2:Y:S02]  /*e160*/  @!P0 SYNCS.PHASECHK.TRANS64 P0, [R0+URZ], R3 ;  /* 0x00000003000085a7 */ /* 0x000ea400080010ff */
[----:B--2---:R-:W-:Y:S05]  /*e170*/  @!P0 BRA `(.L_x_138) ;  /* 0xfffffffc00f08947 */ /* 0x004fea000383ffff */
[----:B------:R-:W-:Y:S05]  /*e180*/  BRA `(.L_x_139) ;  /* 0xffffff4400307947 */ /* 0x000fea000383ffff */
.L_x_45:
[----:B---3--:R-:W-:-:S07]  /*e190*/  MOV R0, UR4 ;  /* 0x0000000400007c02 */ /* 0x008fce0008000f00 */
.L_x_140:
[----:B-1----:R1:W2:Y:S02]  /*e1a0*/  SYNCS.PHASECHK.TRANS64.TRYWAIT P0, [R0+URZ], R3 ;  /* 0x00000003000075a7 */ /* 0x0022a400080011ff */
[----:B--2---:R-:W-:Y:S05]  /*e1b0*/  @!P0 NANOSLEEP.SYNCS 0x989680 ;  /* 0x009896800000895d */ /* 0x004fea0003900000 */
[----:B------:R-:W2:Y:S02]  /*e1c0*/  @!P0 SYNCS.PHASECHK.TRANS64 P0, [R0+URZ], R3 ;  /* 0x00000003000085a7 */ /* 0x000ea400080010ff */
[----:B--2---:R-:W-:Y:S05]  /*e1d0*/  @!P0 BRA `(.L_x_140) ;  /* 0xfffffffc00f08947 */ /* 0x004fea000383ffff */
[----:B------:R-:W-:Y:S05]  /*e1e0*/  BRA `(.L_x_141) ;  /* 0xffffff44003c7947 */ /* 0x000fea000383ffff */
.L_x_46:
[----:B---3--:R-:W-:-:S07]  /*e1f0*/  MOV R0, UR4 ;  /* 0x0000000400007c02 */ /* 0x008fce0008000f00 */
.L_x_142:
[----:B-1----:R1:W2:Y:S02]  /*e200*/  SYNCS.PHASECHK.TRANS64.TRYWAIT P0, [R0+URZ], R3 ;  /* 0x00000003000075a7 */ /* 0x0022a400080011ff */
[----:B--2---:R-:W-:Y:S05]  /*e210*/  @!P0 NANOSLEEP.SYNCS 0x989680 ;  /* 0x009896800000895d */ /* 0x004fea0003900000 */
[----:B------:R-:W2:Y:S02]  /*e220*/  @!P0 SYNCS.PHASECHK.TRANS64 P0, [R0+URZ], R3 ;  /* 0x00000003000085a7 */ /* 0x000ea400080010ff */
[----:B--2---:R-:W-:Y:S05]  /*e230*/  @!P0 BRA `(.L_x_142) ;  /* 0xfffffffc00f08947 */ /* 0x004fea000383ffff */
[----:B------:R-:W-:Y:S05]  /*e240*/  BRA `(.L_x_143) ;  /* 0xffffff4400487947 */ /* 0x000fea000383ffff */
.L_x_49:
[----:B-1----:R1:W2:Y:S02]  /*e250*/  SYNCS.PHASECHK.TRANS64.TRYWAIT P0, [R0+URZ+0xe0], R5 ;  /* 0x0000e005000075a7 */ /* 0x0022a400080011ff */
[----:B--2---:R-:W-:Y:S05]  /*e260*/  @!P0 NANOSLEEP.SYNCS 0x989680 ;  /* 0x009896800000895d */ /* 0x004fea0003900000 */
[----:B------:R-:W2:Y:S02]  /*e270*/  @!P0 SYNCS.PHASECHK.TRANS64 P0, [R0+URZ+0xe0], R5 ;  /* 0x0000e005000085a7 */ /* 0x000ea400080010ff */
[----:B--2---:R-:W-:Y:S05]  /*e280*/  @!P0 BRA `(.L_x_49) ;  /* 0xfffffffc00f08947 */ /* 0x004fea000383ffff */
[----:B------:R-:W-:Y:S05]  /*e290*/  BRA `(.L_x_144) ;  /* 0xffffff4400a87947 */ /* 0x000fea000383ffff */
.L_x_50:
[----:B------:R-:W-:-:S07]  /*e2a0*/  MOV R0, UR5 ;  /* 0x0000000500007c02 */ /* 0x000fce0008000f00 */
.L_x_145:
[----:B-1----:R1:W2:Y:S02]  /*e2b0*/  SYNCS.PHASECHK.TRANS64.TRYWAIT P0, [R0+URZ+0xb0], R7 ;  /* 0x0000b007000075a7 */ /* 0x0022a400080011ff */
[----:B--2---:R-:W-:Y:S05]  /*e2c0*/  @!P0 NANOSLEEP.SYNCS 0x989680 ;  /* 0x009896800000895d */ /* 0x004fea0003900000 */
[----:B------:R-:W2:Y:S02]  /*e2d0*/  @!P0 SYNCS.PHASECHK.TRANS64 P0, [R0+URZ+0xb0], R7 ;  /* 0x0000b007000085a7 */ /* 0x000ea400080010ff */
[----:B--2---:R-:W-:Y:S05]  /*e2e0*/  @!P0 BRA `(.L_x_145) ;  /* 0xfffffffc00f08947 */ /* 0x004fea000383ffff */
[----:B------:R-:W-:Y:S05]  /*e2f0*/  BRA `(.L_x_146) ;  /* 0xffffff4400b87947 */ /* 0x000fea000383ffff */
.L_x_51:
[----:B-1----:R1:W2:Y:S02]  /*e300*/  SYNCS.PHASECHK.TRANS64.TRYWAIT P1, [R0+URZ+0xa0], R5 ;  /* 0x0000a005000075a7 */ /* 0x0022a400080211ff */
[----:B--2---:R-:W-:Y:S05]  /*e310*/  @!P1 NANOSLEEP.SYNCS 0x989680 ;  /* 0x009896800000995d */ /* 0x004fea0003900000 */
[----:B------:R-:W2:Y:S02]  /*e320*/  @!P1 SYNCS.PHASECHK.TRANS64 P1, [R0+URZ+0xa0], R5 ;  /* 0x0000a005000095a7 */ /* 0x000ea400080210ff */
[----:B--2---:R-:W-:Y:S05]  /*e330*/  @!P1 BRA `(.L_x_51) ;  /* 0xfffffffc00f09947 */ /* 0x004fea000383ffff */
[----:B------:R-:W-:Y:S05]  /*e340*/  BRA `(.L_x_147) ;  /* 0xffffff4400e87947 */ /* 0x000fea000383ffff */
.L_x_54:
[----:B------:R-:W-:-:S07]  /*e350*/  MOV R0, UR5 ;  /* 0x0000000500007c02 */ /* 0x000fce0008000f00 */
.L_x_148:
[----:B-1----:R1:W2:Y:S02]  /*e360*/  SYNCS.PHASECHK.TRANS64.TRYWAIT P0, [R0+URZ+0xb0], R3 ;  /* 0x0000b003000075a7 */ /* 0x0022a400080011ff */
[----:B--2---:R-:W-:Y:S05]  /*e370*/  @!P0 NANOSLEEP.SYNCS 0x989680 ;  /* 0x009896800000895d */ /* 0x004fea0003900000 */
[----:B------:R-:W2:Y:S02]  /*e380*/  @!P0 SYNCS.PHASECHK.TRANS64 P0, [R0+URZ+0xb0], R3 ;  /* 0x0000b003000085a7 */ /* 0x000ea400080010ff */
[----:B--2---:R-:W-:Y:S05]  /*e390*/  @!P0 BRA `(.L_x_148) ;  /* 0xfffffffc00f08947 */ /* 0x004fea000383ffff */
[----:B------:R-:W-:Y:S05]  /*e3a0*/  BRA `(.L_x_53) ;  /* 0xffffff48003c7947 */ /* 0x000fea000383ffff */
.L_x_63:
[----:B-1----:R-:W-:-:S04]  /*e3b0*/  MOV R4, UR6 ;  /* 0x0000000600047c02 */ /* 0x002fc80008000f00 */
[----:B------:R1:W2:Y:S03]  /*e3c0*/  SYNCS.PHASECHK.TRANS64.TRYWAIT P0, [R4+URZ+0x8], R5 ;  /* 0x00000805040075a7 */ /* 0x0002a600080011ff */
[----:B--2---:R-:W-:Y:S05]  /*e3d0*/  @!P0 NANOSLEEP.SYNCS 0x989680 ;  /* 0x009896800000895d */ /* 0x004fea0003900000 */
[----:B------:R-:W2:Y:S02]  /*e3e0*/  @!P0 SYNCS.PHASECHK.TRANS64 P0, [R4+URZ+0x8], R5 ;  /* 0x00000805040085a7 */ /* 0x000ea400080010ff */
[----:B--2---:R-:W-:Y:S05]  /*e3f0*/  @!P0 BRA `(.L_x_63) ;  /* 0xfffffffc00ec8947 */ /* 0x004fea000383ffff */
[----:B------:R-:W-:Y:S05]  /*e400*/  BRA `(.L_x_62) ;  /* 0xffffff4800f07947 */ /* 0x000fea000383ffff */
.L_x_65:
[----:B------:R-:W-:Y:S01]  /*e410*/  BSSY B0, `(.L_x_149) ;  /* 0x0000006000007945 */ /* 0x000fe20003800000 */
[----:B------:R-:W-:-:S07]  /*e420*/  MOV R15, 0xffffffff ;  /* 0xffffffff000f7802 */ /* 0x000fce0000000f00 */
[----:B-1---5:R-:W-:Y:S05]  /*e430*/  WARPSYNC.COLLECTIVE R15, `(.L_x_150) ;  /* 0x000000000f0c7348 */ /* 0x022fea0003c00000 */
[----:B------:R-:W-:Y:S02]  /*e440*/  ELECT P6, UR79, PT ;  /* 0x00000000004f782f */ /* 0x000fe400038c0000 */
[----:B------:R-:W-:Y:S01]  /*e450*/  MOV R14, UR79 ;  /* 0x0000004f000e7c02 */ /* 0x000fe20008000f00 */
[----:B-1---5:R-:W-:Y:S10]  /*e460*/  ENDCOLLECTIVE ;  /* 0x000000000000791b */ /* 0x022ff40003800000 */
.L_x_150:
[----:B------:R-:W-:Y:S05]  /*e470*/  BSYNC B0 ;  /* 0x0000000000007941 */ /* 0x000fea0003800000 */
.L_x_149:
[----:B------:R-:W-:Y:S05]  /*e480*/  BRA `(.L_x_151) ;  /* 0xffffff4c00207947 */ /* 0x000fea000383ffff */
.L_x_67:
[----:B-1----:R-:W-:-:S04]  /*e490*/  MOV R2, UR6 ;  /* 0x0000000600027c02 */ /* 0x002fc80008000f00 */
[----:B------:R1:W2:Y:S03]  /*e4a0*/  SYNCS.PHASECHK.TRANS64.TRYWAIT P0, [R2+URZ+0x8], R3 ;  /* 0x00000803020075a7 */ /* 0x0002a600080011ff */
[----:B--2---:R-:W-:Y:S05]  /*e4b0*/  @!P0 NANOSLEEP.SYNCS 0x989680 ;  /* 0x009896800000895d */ /* 0x004fea0003900000 */
[----:B------:R-:W2:Y:S02]  /*e4c0*/  @!P0 SYNCS.PHASECHK.TRANS64 P0, [R2+URZ+0x8], R3 ;  /* 0x00000803020085a7 */ /* 0x000ea400080010ff */
[----:B--2---:R-:W-:Y:S05]  /*e4d0*/  @!P0 BRA `(.L_x_67) ;  /* 0xfffffffc00ec8947 */ /* 0x004fea000383ffff */
[----:B------:R-:W-:Y:S05]  /*e4e0*/  BRA `(.L_x_66) ;  /* 0xffffff4c00247947 */ /* 0x000fea000383ffff */
.L_x_68:
[----:B-1----:R1:W2:Y:S02]  /*e4f0*/  SYNCS.PHASECHK.TRANS64.TRYWAIT P0, [R0+URZ+0xa0], R5 ;  /* 0x0000a005000075a7 */ /* 0x0022a400080011ff */
[----:B--2---:R-:W-:Y:S05]  /*e500*/  @!P0 NANOSLEEP.SYNCS 0x989680 ;  /* 0x009896800000895d */ /* 0x004fea0003900000 */
[----:B------:R-:W2:Y:S02]  /*e510*/  @!P0 SYNCS.PHASECHK.TRANS64 P0, [R0+URZ+0xa0], R5 ;  /* 0x0000a005000085a7 */ /* 0x000ea400080010ff */
[----:B--2---:R-:W-:Y:S05]  /*e520*/  @!P0 BRA `(.L_x_68) ;  /* 0xfffffffc00f08947 */ /* 0x004fea000383ffff */
[----:B------:R-:W-:Y:S05]  /*e530*/  BRA `(.L_x_152) ;  /* 0xffffff5000107947 */ /* 0x000fea000383ffff */
.L_x_70:
[----:B------:R-:W-:-:S07]  /*e540*/  MOV R0, UR9 ;  /* 0x0000000900007c02 */ /* 0x000fce0008000f00 */
.L_x_153:
[----:B-1----:R1:W2:Y:S02]  /*e550*/  SYNCS.PHASECHK.TRANS64.TRYWAIT P0, [R0+URZ+0xd0], R5 ;  /* 0x0000d005000075a7 */ /* 0x0022a400080011ff */
[----:B--2---:R-:W-:Y:S05]  /*e560*/  @!P0 NANOSLEEP.SYNCS 0x989680 ;  /* 0x009896800000895d */ /* 0x004fea0003900000 */
[----:B------:R-:W2:Y:S02]  /*e570*/  @!P0 SYNCS.PHASECHK.TRANS64 P0, [R0+URZ+0xd0], R5 ;  /* 0x0000d005000085a7 */ /* 0x000ea400080010ff */
[----:B--2---:R-:W-:Y:S05]  /*e580*/  @!P0 BRA `(.L_x_153) ;  /* 0xfffffffc00f08947 */ /* 0x004fea000383ffff */
[----:B------:R-:W-:Y:S05]  /*e590*/  BRA `(.L_x_154) ;  /* 0xffffff50005c7947 */ /* 0x000fea000383ffff */
.L_x_73:
[----:B------:R-:W-:Y:S07]  /*e5a0*/  MOV R0, UR8 ;  /* 0x0000000800007c02 */ /* 0x000fee0008000f00 */
.L_x_155:
[----:B-1----:R1:W2:Y:S02]  /*e5b0*/  SYNCS.PHASECHK.TRANS64.TRYWAIT P0, [R0+URZ], R5 ;  /* 0x00000005000075a7 */ /* 0x0022a400080011ff */
[----:B--2---:R-:W-:Y:S05]  /*e5c0*/  @!P0 NANOSLEEP.SYNCS 0x989680 ;  /* 0x009896800000895d */ /* 0x004fea0003900000 */
[----:B------:R-:W2:Y:S02]  /*e5d0*/  @!P0 SYNCS.PHASECHK.TRANS64 P0, [R0+URZ], R5 ;  /* 0x00000005000085a7 */ /* 0x000ea400080010ff */
[----:B--2---:R-:W-:Y:S05]  /*e5e0*/  @!P0 BRA `(.L_x_155) ;  /* 0xfffffffc00f08947 */ /* 0x004fea000383ffff */
[----:B------:R-:W-:Y:S05]  /*e5f0*/  BRA `(.L_x_72) ;  /* 0xffffff5000707947 */ /* 0x000fea000383ffff */
.L_x_77:
[----:B-1----:R-:W-:-:S07]  /*e600*/  MOV R0, UR5 ;  /* 0x0000000500007c02 */ /* 0x002fce0008000f00 */
.L_x_156:
[----:B-1----:R1:W2:Y:S02]  /*e610*/  SYNCS.PHASECHK.TRANS64.TRYWAIT P0, [R0+URZ], R3 ;  /* 0x00000003000075a7 */ /* 0x0022a400080011ff */
[----:B--2---:R-:W-:Y:S05]  /*e620*/  @!P0 NANOSLEEP.SYNCS 0x989680 ;  /* 0x009896800000895d */ /* 0x004fea0003900000 */
[----:B------:R-:W2:Y:S02]  /*e630*/  @!P0 SYNCS.PHASECHK.TRANS64 P0, [R0+URZ], R3 ;  /* 0x00000003000085a7 */ /* 0x000ea400080010ff */
[----:B--2---:R-:W-:Y:S05]  /*e640*/  @!P0 BRA `(.L_x_156) ;  /* 0xfffffffc00f08947 */ /* 0x004fea000383ffff */
[----:B------:R-:W-:Y:S05]  /*e650*/  BRA `(.L_x_157) ;  /* 0xffffff5400647947 */ /* 0x000fea000383ffff */
.L_x_80:
[----:B------:R-:W-:-:S07]  /*e660*/  MOV R0, UR7 ;  /* 0x0000000700007c02 */ /* 0x000fce0008000f00 */
.L_x_158:
[----:B-1----:R1:W2:Y:S02]  /*e670*/  SYNCS.PHASECHK.TRANS64.TRYWAIT P1, [R0+URZ+0x100], R3 ;  /* 0x00010003000075a7 */ /* 0x0022a400080211ff */
[----:B--2---:R-:W-:Y:S05]  /*e680*/  @!P1 NANOSLEEP.SYNCS 0x989680 ;  /* 0x009896800000995d */ /* 0x004fea0003900000 */
[----:B------:R-:W2:Y:S02]  /*e690*/  @!P1 SYNCS.PHASECHK.TRANS64 P1, [R0+URZ+0x100], R3 ;  /* 0x00010003000095a7 */ /* 0x000ea400080210ff */
[----:B--2---:R-:W-:Y:S05]  /*e6a0*/  @!P1 BRA `(.L_x_158) ;  /* 0xfffffffc00f09947 */ /* 0x004fea000383ffff */
[----:B------:R-:W-:Y:S05]  /*e6b0*/  BRA `(.L_x_159) ;  /* 0xffffff5400b07947 */ /* 0x000fea000383ffff */
.L_x_85:
[----:B--2---:R2:W4:Y:S02]  /*e6c0*/  SYNCS.PHASECHK.TRANS64.TRYWAIT P0, [R0+URZ+0xa0], R3 ;  /* 0x0000a003000075a7 */ /* 0x00452400080011ff */
[----:B----4-:R-:W-:Y:S05]  /*e6d0*/  @!P0 NANOSLEEP.SYNCS 0x989680 ;  /* 0x009896800000895d */ /* 0x010fea0003900000 */
[----:B------:R-:W4:Y:S02]  /*e6e0*/  @!P0 SYNCS.PHASECHK.TRANS64 P0, [R0+URZ+0xa0], R3 ;  /* 0x0000a003000085a7 */ /* 0x000f2400080010ff */
[----:B----4-:R-:W-:Y:S05]  /*e6f0*/  @!P0 BRA `(.L_x_85) ;  /* 0xfffffffc00f08947 */ /* 0x010fea000383ffff */
[----:B------:R-:W-:Y:S05]  /*e700*/  BRA `(.L_x_160) ;  /* 0xffffff5800c47947 */ /* 0x000fea000383ffff */
.L_x_88:
[----:B------:R-:W-:Y:S07]  /*e710*/  MOV R0, UR7 ;  /* 0x0000000700007c02 */ /* 0x000fee0008000f00 */
.L_x_161:
[----:B--2---:R2:W4:Y:S02]  /*e720*/  SYNCS.PHASECHK.TRANS64.TRYWAIT P0, [R0+URZ+0x98], R3 ;  /* 0x00009803000075a7 */ /* 0x00452400080011ff */
[----:B----4-:R-:W-:Y:S05]  /*e730*/  @!P0 NANOSLEEP.SYNCS 0x989680 ;  /* 0x009896800000895d */ /* 0x010fea0003900000 */
[----:B------:R-:W4:Y:S02]  /*e740*/  @!P0 SYNCS.PHASECHK.TRANS64 P0, [R0+URZ+0x98], R3 ;  /* 0x00009803000085a7 */ /* 0x000f2400080010ff */
[----:B----4-:R-:W-:Y:S05]  /*e750*/  @!P0 BRA `(.L_x_161) ;  /* 0xfffffffc00f08947 */ /* 0x010fea000383ffff */
[----:B------:R-:W-:Y:S05]  /*e760*/  BRA `(.L_x_87) ;  /* 0xffffff5c00a47947 */ /* 0x000fea000383ffff */
.L_x_91:
[----:B------:R-:W-:Y:S07]  /*e770*/  MOV R3, UR7 ;  /* 0x0000000700037c02 */ /* 0x000fee0008000f00 */
.L_x_162:
[----:B-1----:R1:W2:Y:S02]  /*e780*/  SYNCS.PHASECHK.TRANS64.TRYWAIT P0, [R3+URZ+0x70], R12 ;  /* 0x0000700c030075a7 */ /* 0x0022a400080011ff */
[----:B--2---:R-:W-:Y:S05]  /*e790*/  @!P0 NANOSLEEP.SYNCS 0x989680 ;  /* 0x009896800000895d */ /* 0x004fea0003900000 */
[----:B------:R-:W2:Y:S02]  /*e7a0*/  @!P0 SYNCS.PHASECHK.TRANS64 P0, [R3+URZ+0x70], R12 ;  /* 0x0000700c030085a7 */ /* 0x000ea400080010ff */
[----:B--2---:R-:W-:Y:S05]  /*e7b0*/  @!P0 BRA `(.L_x_162) ;  /* 0xfffffffc00f08947 */ /* 0x004fea000383ffff */
[----:B------:R-:W-:Y:S05]  /*e7c0*/  BRA `(.L_x_163) ;  /* 0xffffff60001c7947 */ /* 0x000fea000383ffff */
.L_x_92:
[----:B-1----:R-:W-:Y:S07]  /*e7d0*/  MOV R3, UR7 ;  /* 0x0000000700037c02 */ /* 0x002fee0008000f00 */
.L_x_164:
[----:B-1----:R1:W2:Y:S02]  /*e7e0*/  SYNCS.PHASECHK.TRANS64.TRYWAIT P0, [R3+URZ+0x78], R12 ;  /* 0x0000780c030075a7 */ /* 0x0022a400080011ff */
[----:B--2---:R-:W-:Y:S05]  /*e7f0*/  @!P0 NANOSLEEP.SYNCS 0x989680 ;  /* 0x009896800000895d */ /* 0x004fea0003900000 */
[----:B------:R-:W2:Y:S02]  /*e800*/  @!P0 SYNCS.PHASECHK.TRANS64 P0, [R3+URZ+0x78], R12 ;  /* 0x0000780c030085a7 */ /* 0x000ea400080010ff */
[----:B--2---:R-:W-:Y:S05]  /*e810*/  @!P0 BRA `(.L_x_164) ;  /* 0xfffffffc00f08947 */ /* 0x004fea000383ffff */
[----:B------:R-:W-:Y:S05]  /*e820*/  BRA `(.L_x_165) ;  /* 0xffffff6000587947 */ /* 0x000fea000383ffff */
.L_x_93:
[----:B-1----:R-:W-:Y:S07]  /*e830*/  MOV R3, UR7 ;  /* 0x0000000700037c02 */ /* 0x002fee0008000f00 */
.L_x_166:
[----:B-1----:R1:W2:Y:S02]  /*e840*/  SYNCS.PHASECHK.TRANS64.TRYWAIT P0, [R3+URZ+0x80], R12 ;  /* 0x0000800c030075a7 */ /* 0x0022a400080011ff */
[----:B--2---:R-:W-:Y:S05]  /*e850*/  @!P0 NANOSLEEP.SYNCS 0x989680 ;  /* 0x009896800000895d */ /* 0x004fea0003900000 */
[----:B------:R-:W2:Y:S02]  /*e860*/  @!P0 SYNCS.PHASECHK.TRANS64 P0, [R3+URZ+0x80], R12 ;  /* 0x0000800c030085a7 */ /* 0x000ea400080010ff */
[----:B--2---:R-:W-:Y:S05]  /*e870*/  @!P0 BRA `(.L_x_166) ;  /* 0xfffffffc00f08947 */ /* 0x004fea000383ffff */
[----:B------:R-:W-:Y:S05]  /*e880*/  BRA `(.L_x_167) ;  /* 0xffffff6000a07947 */ /* 0x000fea000383ffff */
.L_x_94:
[----:B------:R-:W-:Y:S07]  /*e890*/  MOV R3, UR7 ;  /* 0x0000000700037c02 */ /* 0x000fee0008000f00 */
.L_x_168:
[----:B-1----:R1:W2:Y:S02]  /*e8a0*/  SYNCS.PHASECHK.TRANS64.TRYWAIT P0, [R3+URZ+0x88], R12 ;  /* 0x0000880c030075a7 */ /* 0x0022a400080011ff */
[----:B--2---:R-:W-:Y:S05]  /*e8b0*/  @!P0 NANOSLEEP.SYNCS 0x989680 ;  /* 0x009896800000895d */ /* 0x004fea0003900000 */
[----:B------:R-:W2:Y:S02]  /*e8c0*/  @!P0 SYNCS.PHASECHK.TRANS64 P0, [R3+URZ+0x88], R12 ;  /* 0x0000880c030085a7 */ /* 0x000ea400080010ff */
[----:B--2---:R-:W-:Y:S05]  /*e8d0*/  @!P0 BRA `(.L_x_168) ;  /* 0xfffffffc00f08947 */ /* 0x004fea000383ffff */
[----:B------:R-:W-:Y:S05]  /*e8e0*/  BRA `(.L_x_169) ;  /* 0xffffff6400287947 */ /* 0x000fea000383ffff */
.L_x_96:
[----:B------:R-:W-:-:S07]  /*e8f0*/  MOV R0, UR7 ;  /* 0x0000000700007c02 */ /* 0x000fce0008000f00 */
.L_x_170:
[----:B-1----:R1:W4:Y:S02]  /*e900*/  SYNCS.PHASECHK.TRANS64.TRYWAIT P0, [R0+URZ+0x70], R3 ;  /* 0x00007003000075a7 */ /* 0x00232400080011ff */
[----:B----4-:R-:W-:Y:S05]  /*e910*/  @!P0 NANOSLEEP.SYNCS 0x989680 ;  /* 0x009896800000895d */ /* 0x010fea0003900000 */
[----:B------:R-:W4:Y:S02]  /*e920*/  @!P0 SYNCS.PHASECHK.TRANS64 P0, [R0+URZ+0x70], R3 ;  /* 0x00007003000085a7 */ /* 0x000f2400080010ff */
[----:B----4-:R-:W-:Y:S05]  /*e930*/  @!P0 BRA `(.L_x_170) ;  /* 0xfffffffc00f08947 */ /* 0x010fea000383ffff */
[----:B------:R-:W-:Y:S05]  /*e940*/  BRA `(.L_x_171) ;  /* 0xffffff6400987947 */ /* 0x000fea000383ffff */
.L_x_97:
[----:B-1----:R-:W-:-:S07]  /*e950*/  MOV R0, UR7 ;  /* 0x0000000700007c02 */ /* 0x002fce0008000f00 */
.L_x_172:
[----:B-1----:R1:W4:Y:S02]  /*e960*/  SYNCS.PHASECHK.TRANS64.TRYWAIT P0, [R0+URZ+0x78], R3 ;  /* 0x00007803000075a7 */ /* 0x00232400080011ff */
[----:B----4-:R-:W-:Y:S05]  /*e970*/  @!P0 NANOSLEEP.SYNCS 0x989680 ;  /* 0x009896800000895d */ /* 0x010fea0003900000 */
[----:B------:R-:W4:Y:S02]  /*e980*/  @!P0 SYNCS.PHASECHK.TRANS64 P0, [R0+URZ+0x78], R3 ;  /* 0x00007803000085a7 */ /* 0x000f2400080010ff */
[----:B----4-:R-:W-:Y:S05]  /*e990*/  @!P0 BRA `(.L_x_172) ;  /* 0xfffffffc00f08947 */ /* 0x010fea000383ffff */
[----:B------:R-:W-:Y:S05]  /*e9a0*/  BRA `(.L_x_173) ;  /* 0xffffff6400887947 */ /* 0x000fea000383ffff */
.L_x_98:
[----:B-1----:R-:W-:-:S07]  /*e9b0*/  MOV R0, UR7 ;  /* 0x0000000700007c02 */ /* 0x002fce0008000f00 */
.L_x_174:
[----:B-1----:R1:W4:Y:S02]  /*e9c0*/  SYNCS.PHASECHK.TRANS64.TRYWAIT P0, [R0+URZ+0x80], R3 ;  /* 0x00008003000075a7 */ /* 0x00232400080011ff */
[----:B----4-:R-:W-:Y:S05]  /*e9d0*/  @!P0 NANOSLEEP.SYNCS 0x989680 ;  /* 0x009896800000895d */ /* 0x010fea0003900000 */
[----:B------:R-:W4:Y:S02]  /*e9e0*/  @!P0 SYNCS.PHASECHK.TRANS64 P0, [R0+URZ+0x80], R3 ;  /* 0x00008003000085a7 */ /* 0x000f2400080010ff */
[----:B----4-:R-:W-:Y:S05]  /*e9f0*/  @!P0 BRA `(.L_x_174) ;  /* 0xfffffffc00f08947 */ /* 0x010fea000383ffff */
[----:B------:R-:W-:Y:S05]  /*ea00*/  BRA `(.L_x_175) ;  /* 0xffffff6400787947 */ /* 0x000fea000383ffff */
.L_x_100:
[----:B-1----:R1:W2:Y:S02]  /*ea10*/  SYNCS.PHASECHK.TRANS64.TRYWAIT P0, [R0+URZ+0xa0], R3 ;  /* 0x0000a003000075a7 */ /* 0x0022a400080011ff */
[----:B--2---:R-:W-:Y:S05]  /*ea20*/  @!P0 NANOSLEEP.SYNCS 0x989680 ;  /* 0x009896800000895d */ /* 0x004fea0003900000 */
[----:B------:R-:W2:Y:S02]  /*ea30*/  @!P0 SYNCS.PHASECHK.TRANS64 P0, [R0+URZ+0xa0], R3 ;  /* 0x0000a003000085a7 */ /* 0x000ea400080010ff */
[----:B--2---:R-:W-:Y:S05]  /*ea40*/  @!P0 BRA `(.L_x_100) ;  /* 0xfffffffc00f08947 */ /* 0x004fea000383ffff */
[----:B------:R-:W-:Y:S05]  /*ea50*/  BRA `(.L_x_176) ;  /* 0xffffff6800207947 */ /* 0x000fea000383ffff */
.L_x_114:
[----:B-1----:R1:W2:Y:S02]  /*ea60*/  SYNCS.PHASECHK.TRANS64.TRYWAIT P0, [R3+URZ+0x50], R0 ;  /* 0x00005000030075a7 */ /* 0x0022a400080011ff */
[----:B--2---:R-:W-:Y:S05]  /*ea70*/  @!P0 NANOSLEEP.SYNCS 0x989680 ;  /* 0x009896800000895d */ /* 0x004fea0003900000 */
[----:B------:R-:W2:Y:S02]  /*ea80*/  @!P0 SYNCS.PHASECHK.TRANS64 P0, [R3+URZ+0x50], R0 ;  /* 0x00005000030085a7 */ /* 0x000ea400080010ff */
[----:B--2---:R-:W-:Y:S05]  /*ea90*/  @!P0 BRA `(.L_x_114) ;  /* 0xfffffffc00f08947 */ /* 0x004fea000383ffff */
[----:B------:R-:W-:Y:S05]  /*eaa0*/  BRA `(.L_x_113) ;  /* 0xffffff7400b47947 */ /* 0x000fea000383ffff */
.L_x_117:
[----:B--2---:R2:W4:Y:S02]  /*eab0*/  SYNCS.PHASECHK.TRANS64.TRYWAIT P1, [R201+URZ+0xc0], R0 ;  /* 0x0000c000c90075a7 */ /* 0x00452400080211ff */
[----:B----4-:R-:W-:Y:S05]  /*eac0*/  @!P1 NANOSLEEP.SYNCS 0x989680 ;  /* 0x009896800000995d */ /* 0x010fea0003900000 */
[----:B------:R-:W4:Y:S02]  /*ead0*/  @!P1 SYNCS.PHASECHK.TRANS64 P1, [R201+URZ+0xc0], R0 ;  /* 0x0000c000c90095a7 */ /* 0x000f2400080210ff */
[----:B----4-:R-:W-:Y:S05]  /*eae0*/  @!P1 BRA `(.L_x_117) ;  /* 0xfffffffc00f09947 */ /* 0x010fea000383ffff */
[----:B------:R-:W-:Y:S05]  /*eaf0*/  BRA `(.L_x_116) ;  /* 0xffffff7800247947 */ /* 0x000fea000383ffff */
        .weak           $__internal_0_$__cuda_sm10x_tcgen05_guardrail_trap_col_being_dealloced_not_returned_by_alloc
        .type           $__internal_0_$__cuda_sm10x_tcgen05_guardrail_trap_col_being_dealloced_not_returned_by_alloc,@function
        .size           $__internal_0_$__cuda_sm10x_tcgen05_guardrail_trap_col_being_dealloced_not_returned_by_alloc,($__internal_1_$__cuda_sm10x_tcgen05_guardrail_trap_phase_invalid_during_alloc - $__internal_0_$__cuda_sm10x_tcgen05_guardrail_trap_col_being_dealloced_not_returned_by_alloc)
$__internal_0_$__cuda_sm10x_tcgen05_guardrail_trap_col_being_dealloced_not_returned_by_alloc:
[----:B------:R-:W-:Y:S05]  /*eb00*/  BPT.TRAP 0x1 ;  /* 0x000000040000795c */ /* 0x000fea0000300000 */
[----:B------:R-:W-:-:S04]  /*eb10*/  HFMA2 R3, -RZ, RZ, 0, 0 ;  /* 0x00000000ff037431 */ /* 0x000fc800000001ff */
[----:B------:R-:W-:Y:S05]  /*eb20*/  RET.REL.NODEC R2 `(_ZN7cutlass13device_kernelINS_4gemm6kernel13GemmUniversalIN4cute5tupleIJiiiiEEENS1_10collective13CollectiveMmaINS1_35MainloopSm100TmaUmmaWarpSpecializedILi5ELi2ELi2ENS5_IJNS4_1CILi2EEENSA_ILi1EEESC_EEEEENS5_IJNSA_ILi256EEESF_NSA_ILi64EEEEEENS_6half_tENS5_IJlSC_lEEESI_SJ_NS4_8TiledMMAINS4_8MMA_AtomIJNS4_26SM100_MMA_F16BF16_2x1SM_SSISI_SI_fLi256ELi256ELNS4_4UMMA5MajorE0ELSO_0ELNSN_7ScaleInE0ELSP_0EEEEEENS4_6LayoutINS5_IJSC_SC_SC_EEENS5_IJNSA_ILi0EEESU_SU_EEEEENS5_IJNS4_10UnderscoreESX_SX_EEEEENS4_18SM100_TMA_2SM_LOADENS4_14ComposedLayoutINS4_7SwizzleILi3ELi4ELi3EEENS4_18smem_ptr_flag_bitsILi16EEENSS_INS5_IJNSA_ILi8EEESG_EEENS5_IJSG_SC_EEEEEEEvNS4_8identityES10_S1A_vS1B_EENS_8epilogue10collective18CollectiveEpilogueINS1D_23Sm100TmaWarpSpecializedILi4ELi2ELi64ELb1ELb0EEEJNS5_IJNSA_ILi128EEESF_SG_EEENS5_IJNSS_IS1I_SC_EENSS_ISG_SC_EEEEESI_SJ_SI_SJ_NS1D_6fusion15FusionCallbacksIS1H_NS1N_13LinCombEltActINS1D_6thread4GELUESI_fSI_fLNS_15FloatRoundStyleE2EEES1J_S1M_JEEENS4_5SM1004TMEM4LOAD26SM100_TMEM_LOAD_32dp32b64xENS4_13SM90_TMA_LOADES1A_NS4_39AutoVectorizingCopyWithAssumedAlignmentILi128EEENS4_14SM90_TMA_STOREES1A_S21_S21_EEEvvEEEEvNT_6ParamsE) ;  /* 0xffffff1402347950 */ /* 0x000fea0003c3ffff */
        .weak           $__internal_1_$__cuda_sm10x_tcgen05_guardrail_trap_phase_invalid_during_alloc
        .type           $__internal_1_$__cuda_sm10x_tcgen05_guardrail_trap_phase_invalid_during_alloc,@function
        .size           $__internal_1_$__cuda_sm10x_tcgen05_guardrail_trap_phase_invalid_during_alloc,($__internal_2_$__cuda_sm10x_tcgen05_guardrail_trap_unallocated_columns_being_dealloced - $__internal_1_$__cuda_sm10x_tcgen05_guardrail_trap_phase_invalid_during_alloc)
$__internal_1_$__cuda_sm10x_tcgen05_guardrail_trap_phase_invalid_during_alloc:
[----:B------:R-:W-:Y:S05]  /*eb30*/  BPT.TRAP 0x1 ;  /* 0x000000040000795c */ /* 0x000fea0000300000 */
[----:B------:R-:W-:-:S04]  /*eb40*/  MOV R3, 0x0 ;  /* 0x0000000000037802 */ /* 0x000fc80000000f00 */
[----:B------:R-:W-:Y:S05]  /*eb50*/  RET.REL.NODEC R2 `(_ZN7cutlass13device_kernelINS_4gemm6kernel13GemmUniversalIN4cute5tupleIJiiiiEEENS1_10collective13CollectiveMmaINS1_35MainloopSm100TmaUmmaWarpSpecializedILi5ELi2ELi2ENS5_IJNS4_1CILi2EEENSA_ILi1EEESC_EEEEENS5_IJNSA_ILi256EEESF_NSA_ILi64EEEEEENS_6half_tENS5_IJlSC_lEEESI_SJ_NS4_8TiledMMAINS4_8MMA_AtomIJNS4_26SM100_MMA_F16BF16_2x1SM_SSISI_SI_fLi256ELi256ELNS4_4UMMA5MajorE0ELSO_0ELNSN_7ScaleInE0ELSP_0EEEEEENS4_6LayoutINS5_IJSC_SC_SC_EEENS5_IJNSA_ILi0EEESU_SU_EEEEENS5_IJNS4_10UnderscoreESX_SX_EEEEENS4_18SM100_TMA_2SM_LOADENS4_14ComposedLayoutINS4_7SwizzleILi3ELi4ELi3EEENS4_18smem_ptr_flag_bitsILi16EEENSS_INS5_IJNSA_ILi8EEESG_EEENS5_IJSG_SC_EEEEEEEvNS4_8identityES10_S1A_vS1B_EENS_8epilogue10collective18CollectiveEpilogueINS1D_23Sm100TmaWarpSpecializedILi4ELi2ELi64ELb1ELb0EEEJNS5_IJNSA_ILi128EEESF_SG_EEENS5_IJNSS_IS1I_SC_EENSS_ISG_SC_EEEEESI_SJ_SI_SJ_NS1D_6fusion15FusionCallbacksIS1H_NS1N_13LinCombEltActINS1D_6thread4GELUESI_fSI_fLNS_15FloatRoundStyleE2EEES1J_S1M_JEEENS4_5SM1004TMEM4LOAD26SM100_TMEM_LOAD_32dp32b64xENS4_13SM90_TMA_LOADES1A_NS4_39AutoVectorizingCopyWithAssumedAlignmentILi128EEENS4_14SM90_TMA_STOREES1A_S21_S21_EEEvvEEEEvNT_6ParamsE) ;  /* 0xffffff1402287950 */ /* 0x000fea0003c3ffff */
        .weak           $__internal_2_$__cuda_sm10x_tcgen05_guardrail_trap_unallocated_columns_being_dealloced
        .type           $__internal_2_$__cuda_sm10x_tcgen05_guardrail_trap_unallocated_columns_being_dealloced,@function
        .size           $__internal_2_$__cuda_sm10x_tcgen05_guardrail_trap_unallocated_columns_being_dealloced,(.L_x_178 - $__internal_2_$__cuda_sm10x_tcgen05_guardrail_trap_unallocated_columns_being_dealloced)
$__internal_2_$__cuda_sm10x_tcgen05_guardrail_trap_unallocated_columns_being_dealloced:
[----:B------:R-:W-:Y:S05]  /*eb60*/  BPT.TRAP 0x1 ;  /* 0x000000040000795c */ /* 0x000fea0000300000 */
[----:B------:R-:W-:-:S04]  /*eb70*/  HFMA2 R3, -RZ, RZ, 0, 0 ;  /* 0x00000000ff037431 */ /* 0x000fc800000001ff */
[----:B------:R-:W-:Y:S05]  /*eb80*/  RET.REL.NODEC R2 `(_ZN7cutlass13device_kernelINS_4gemm6kernel13GemmUniversalIN4cute5tupleIJiiiiEEENS1_10collective13CollectiveMmaINS1_35MainloopSm100TmaUmmaWarpSpecializedILi5ELi2ELi2ENS5_IJNS4_1CILi2EEENSA_ILi1EEESC_EEEEENS5_IJNSA_ILi256EEESF_NSA_ILi64EEEEEENS_6half_tENS5_IJlSC_lEEESI_SJ_NS4_8TiledMMAINS4_8MMA_AtomIJNS4_26SM100_MMA_F16BF16_2x1SM_SSISI_SI_fLi256ELi256ELNS4_4UMMA5MajorE0ELSO_0ELNSN_7ScaleInE0ELSP_0EEEEEENS4_6LayoutINS5_IJSC_SC_SC_EEENS5_IJNSA_ILi0EEESU_SU_EEEEENS5_IJNS4_10UnderscoreESX_SX_EEEEENS4_18SM100_TMA_2SM_LOADENS4_14ComposedLayoutINS4_7SwizzleILi3ELi4ELi3EEENS4_18smem_ptr_flag_bitsILi16EEENSS_INS5_IJNSA_ILi8EEESG_EEENS5_IJSG_SC_EEEEEEEvNS4_8identityES10_S1A_vS1B_EENS_8epilogue10collective18CollectiveEpilogueINS1D_23Sm100TmaWarpSpecializedILi4ELi2ELi64ELb1ELb0EEEJNS5_IJNSA_ILi128EEESF_SG_EEENS5_IJNSS_IS1I_SC_EENSS_ISG_SC_EEEEESI_SJ_SI_SJ_NS1D_6fusion15FusionCallbacksIS1H_NS1N_13LinCombEltActINS1D_6thread4GELUESI_fSI_fLNS_15FloatRoundStyleE2EEES1J_S1M_JEEENS4_5SM1004TMEM4LOAD26SM100_TMEM_LOAD_32dp32b64xENS4_13SM90_TMA_LOADES1A_NS4_39AutoVectorizingCopyWithAssumedAlignmentILi128EEENS4_14SM90_TMA_STOREES1A_S21_S21_EEEvvEEEEvNT_6ParamsE) ;  /* 0xffffff14021c7950 */ /* 0x000fea0003c3ffff */
.L_x_177:
[----:B------:R-:W-:-:S00]  /*eb90*/  BRA `(.L_x_177) ;  /* 0xfffffffc00fc7947 */ /* 0x000fc0000383ffff */
[----:B------:R-:W-:-:S00]  /*eba0*/  NOP ;  /* 0x0000000000007918 */ /* 0x000fc00000000000 */
        /* <DEDUP_REMOVED lines=13> */
.L_x_178:


//--------------------- .nv.global.init           --------------------------
	.section	.nv.global.init,"aw",@progbits
.nv.global.init:
	.type		$str$27,@object
	.size		$str$27,($str$28 - $str$27)
$str$27:
        /*0000*/ 	.byte	0x28, 0x61, 0x64, 0x64, 0x72, 0x65, 0x73, 0x73, 0x20, 0x26, 0x20, 0x6d, 0x61, 0x73, 0x6b, 0x29
        /*0010*/ 	.byte	0x20, 0x3d, 0x3d, 0x20, 0x30, 0x00
	.type		$str$28,@object
	.size		$str$28,($str$26 - $str$28)
$str$28:
        /*0016*/ 	.byte	0x2f, 0x74, 0x6d, 0x70, 0x2f, 0x63, 0x75, 0x74, 0x6c, 0x61, 0x73, 0x73, 0x5f, 0x73, 0x77, 0x65
        /*0026*/ 	.byte	0x65, 0x70, 0x5f, 0x73, 0x72, 0x63, 0x2f, 0x69, 0x6e, 0x63, 0x6c, 0x75, 0x64, 0x65, 0x2f, 0x63
        /*0036*/ 	.byte	0x75, 0x74, 0x65, 0x2f, 0x70, 0x6f, 0x69, 0x6e, 0x74, 0x65, 0x72, 0x5f, 0x66, 0x6c, 0x61, 0x67
        /*0046*/ 	.byte	0x67, 0x65, 0x64, 0x2e, 0x68, 0x70, 0x70, 0x00
	.type		$str$26,@object
	.size		$str$26,($str$25 - $str$26)
$str$26:
        /*004e*/ 	.byte	0x2f, 0x74, 0x6d, 0x70, 0x2f, 0x63, 0x75, 0x74, 0x6c, 0x61, 0x73, 0x73, 0x5f, 0x73, 0x77, 0x65
        /*005e*/ 	.byte	0x65, 0x70, 0x5f, 0x73, 0x72, 0x63, 0x2f, 0x69, 0x6e, 0x63, 0x6c, 0x75, 0x64, 0x65, 0x2f, 0x63
        /*006e*/ 	.byte	0x75, 0x74, 0x65, 0x2f, 0x61, 0x74, 0x6f, 0x6d, 0x2f, 0x63, 0x6f, 0x70, 0x79, 0x5f, 0x74, 0x72
        /*007e*/ 	.byte	0x61, 0x69, 0x74, 0x73, 0x5f, 0x73, 0x6d, 0x31, 0x30, 0x30, 0x2e, 0x68, 0x70, 0x70, 0x00
	.type		$str$25,@object
	.size		$str$25,(__unnamed_1 - $str$25)
$str$25:
        /*008d*/ 	.byte	0x28, 0x28, 0x75, 0x69, 0x6e, 0x74, 0x33, 0x32, 0x5f, 0x74, 0x28, 0x74, 0x68, 0x72, 0x65, 0x61
        /*009d*/ 	.byte	0x64, 0x49, 0x64, 0x78, 0x2e, 0x78, 0x29, 0x20, 0x2f, 0x20, 0x33, 0x32, 0x29, 0x20, 0x25, 0x20
        /*00ad*/ 	.byte	0x34, 0x29, 0x20, 0x3d, 0x3d, 0x20, 0x28, 0x28, 0x28, 0x74, 0x6d, 0x65, 0x6d, 0x5f, 0x61, 0x64
        /*00bd*/ 	.byte	0x64, 0x72, 0x20, 0x3e, 0x3e, 0x20, 0x31, 0x36, 0x29, 0x20, 0x2f, 0x20, 0x33, 0x32, 0x29, 0x20
        /*00cd*/ 	.byte	0x25, 0x20, 0x34, 0x29, 0x00
	.type		__unnamed_1,@object
	.size		__unnamed_1,(__unnamed_2 - __unnamed_1)
__unnamed_1:
        /*00d2*/ 	.byte	0x61, 0x75, 0x74, 0x6f, 0x20, 0x63, 0x75, 0x74, 0x65, 0x3a, 0x3a, 0x61, 0x73, 0x5f, 0x70, 0x6f
        /* <DEDUP_REMOVED lines=24> */
        /*0262*/ 	.byte	0x3e, 0x3e, 0x3e, 0x3e, 0x5d, 0x00
	.type		__unnamed_2,@object
	.size		__unnamed_2,(.L_2 - __unnamed_2)
__unnamed_2:
        /* <DEDUP_REMOVED lines=43> */
        /*0518*/ 	.byte	0x74, 0x65, 0x3a, 0x3a, 0x43, 0x3c, 0x30, 0x3e, 0x3e, 0x3e, 0x3e, 0x5d, 0x00
.L_2:


//--------------------- .nv.shared._ZN7cutlass13device_kernelINS_4gemm6kernel13GemmUniversalIN4cute5tupleIJiiiiEEENS1_10collective13CollectiveMmaINS1_35MainloopSm100TmaUmmaWarpSpecializedILi5ELi2ELi2ENS5_IJNS4_1CILi2EEENSA_ILi1EEESC_EEEEENS5_IJNSA_ILi256EEESF_NSA_ILi64EEEEEENS_6half_tENS5_IJlSC_lEEESI_SJ_NS4_8TiledMMAINS4_8MMA_AtomIJNS4_26SM100_MMA_F16BF16_2x1SM_SSISI_SI_fLi256ELi256ELNS4_4UMMA5MajorE0ELSO_0ELNSN_7ScaleInE0ELSP_0EEEEEENS4_6LayoutINS5_IJSC_SC_SC_EEENS5_IJNSA_ILi0EEESU_SU_EEEEENS5_IJNS4_10UnderscoreESX_SX_EEEEENS4_18SM100_TMA_2SM_LOADENS4_14ComposedLayoutINS4_7SwizzleILi3ELi4ELi3EEENS4_18smem_ptr_flag_bitsILi16EEENSS_INS5_IJNSA_ILi8EEESG_EEENS5_IJSG_SC_EEEEEEEvNS4_8identityES10_S1A_vS1B_EENS_8epilogue10collective18CollectiveEpilogueINS1D_23Sm100TmaWarpSpecializedILi4ELi2ELi64ELb1ELb0EEEJNS5_IJNSA_ILi128EEESF_SG_EEENS5_IJNSS_IS1I_SC_EENSS_ISG_SC_EEEEESI_SJ_SI_SJ_NS1D_6fusion15FusionCallbacksIS1H_NS1N_13LinCombEltActINS1D_6thread4GELUESI_fSI_fLNS_15FloatRoundStyleE2EEES1J_S1M_JEEENS4_5SM1004TMEM4LOAD26SM100_TMEM_LOAD_32dp32b64xENS4_13SM90_TMA_LOADES1A_NS4_39AutoVectorizingCopyWithAssumedAlignmentILi128EEENS4_14SM90_TMA_STOREES1A_S21_S21_EEEvvEEEEvNT_6ParamsE --------------------------
	.section	.nv.shared._ZN7cutlass13device_kernelINS_4gemm6kernel13GemmUniversalIN4cute5tupleIJiiiiEEENS1_10collective13CollectiveMmaINS1_35MainloopSm100TmaUmmaWarpSpecializedILi5ELi2ELi2ENS5_IJNS4_1CILi2EEENSA_ILi1EEESC_EEEEENS5_IJNSA_ILi256EEESF_NSA_ILi64EEEEEENS_6half_tENS5_IJlSC_lEEESI_SJ_NS4_8TiledMMAINS4_8MMA_AtomIJNS4_26SM100_MMA_F16BF16_2x1SM_SSISI_SI_fLi256ELi256ELNS4_4UMMA5MajorE0ELSO_0ELNSN_7ScaleInE0ELSP_0EEEEEENS4_6LayoutINS5_IJSC_SC_SC_EEENS5_IJNSA_ILi0EEESU_SU_EEEEENS5_IJNS4_10UnderscoreESX_SX_EEEEENS4_18SM100_TMA_2SM_LOADENS4_14ComposedLayoutINS4_7SwizzleILi3ELi4ELi3EEENS4_18smem_ptr_flag_bitsILi16EEENSS_INS5_IJNSA_ILi8EEESG_EEENS5_IJSG_SC_EEEEEEEvNS4_8identityES10_S1A_vS1B_EENS_8epilogue10collective18CollectiveEpilogueINS1D_23Sm100TmaWarpSpecializedILi4ELi2ELi64ELb1ELb0EEEJNS5_IJNSA_ILi128EEESF_SG_EEENS5_IJNSS_IS1I_SC_EENSS_ISG_SC_EEEEESI_SJ_SI_SJ_NS1D_6fusion15FusionCallbacksIS1H_NS1N_13LinCombEltActINS1D_6thread4GELUESI_fSI_fLNS_15FloatRoundStyleE2EEES1J_S1M_JEEENS4_5SM1004TMEM4LOAD26SM100_TMEM_LOAD_32dp32b64xENS4_13SM90_TMA_LOADES1A_NS4_39AutoVectorizingCopyWithAssumedAlignmentILi128EEENS4_14SM90_TMA_STOREES1A_S21_S21_EEEvvEEEEvNT_6ParamsE,"aw",@nobits
	.sectionflags	@""
	.align	16
	.zero		1024


//--------------------- .nv.shared.reserved.0     --------------------------
	.section	.nv.shared.reserved.0,"aw",@nobits
	.weak		__nv_reservedSMEM_offset_0_alias
	.size		__nv_reservedSMEM_offset_0_alias, 0, 64
	.other		__nv_reservedSMEM_offset_0_alias,@"STO_CUDA_RESERVED_SHARED STV_DEFAULT"
__nv_reservedSMEM_offset_0_alias:
	.zero		0
.nv.shared.reserved.0:
	.zero		64
	.weak		__nv_reservedSMEM_tcgen05_partition
	.type		__nv_reservedSMEM_tcgen05_partition,@object
	.size		__nv_reservedSMEM_tcgen05_partition,(.L_0 - __nv_reservedSMEM_tcgen05_partition)
__nv_reservedSMEM_tcgen05_partition:
	.zero		32
.L_0:


//--------------------- .nv.global                --------------------------
	.section	.nv.global,"aw",@nobits
.nv.global:
	.type		_ZN39_INTERNAL_54b34b21_4_k_cu_624cf297_39684cute1_E,@object
	.size		_ZN39_INTERNAL_54b34b21_4_k_cu_624cf297_39684cute1_E,(_ZN39_INTERNAL_54b34b21_4_k_cu_624cf297_39684cuda3std3__45__cpo6cbeginE - _ZN39_INTERNAL_54b34b21_4_k_cu_624cf297_39684cute1_E)
_ZN39_INTERNAL_54b34b21_4_k_cu_624cf297_39684cute1_E:
	.zero		1
	.type		_ZN39_INTERNAL_54b34b21_4_k_cu_624cf297_39684cuda3std3__45__cpo6cbeginE,@object
	.size		_ZN39_INTERNAL_54b34b21_4_k_cu_624cf297_39684cuda3std3__45__cpo6cbeginE,(_ZN39_INTERNAL_54b34b21_4_k_cu_624cf297_39684cuda3std3__48in_placeE - _ZN39_INTERNAL_54b34b21_4_k_cu_624cf297_39684cuda3std3__45__cpo6cbeginE)
_ZN39_INTERNAL_54b34b21_4_k_cu_624cf297_39684cuda3std3__45__cpo6cbeginE:
	.zero		1
	.type		_ZN39_INTERNAL_54b34b21_4_k_cu_624cf297_39684cuda3std3__48in_placeE,@object
	.size		_ZN39_INTERNAL_54b34b21_4_k_cu_624cf297_39684cuda3std3__48in_placeE,(_ZN39_INTERNAL_54b34b21_4_k_cu_624cf297_39684cuda3std6ranges3__45__cpo9iter_moveE - _ZN39_INTERNAL_54b34b21_4_k_cu_624cf297_39684cuda3std3__48in_placeE)
_ZN39_INTERNAL_54b34b21_4_k_cu_624cf297_39684cuda3std3__48in_placeE:
	.zero		1
	.type		_ZN39_INTERNAL_54b34b21_4_k_cu_624cf297_39684cuda3std6ranges3__45__cpo9iter_moveE,@object
	.size		_ZN39_INTERNAL_54b34b21_4_k_cu_624cf297_39684cuda3std6ranges3__45__cpo9iter_moveE,(_ZN39_INTERNAL_54b34b21_4_k_cu_624cf297_39684cuda3std3__45__cpo5beginE - _ZN39_INTERNAL_54b34b21_4_k_cu_624cf297_39684cuda3std6ranges3__45__cpo9iter_moveE)
_ZN39_INTERNAL_54b34b21_4_k_cu_624cf297_39684cuda3std6ranges3__45__cpo9iter_moveE:
	.zero		1
	.type		_ZN39_INTERNAL_54b34b21_4_k_cu_624cf297_39684cuda3std3__45__cpo5beginE,@object
	.size		_ZN39_INTERNAL_54b34b21_4_k_cu_624cf297_39684cuda3std3__45__cpo5beginE,(_ZN39_INTERNAL_54b34b21_4_k_cu_624cf297_39684cuda3std3__441_GLOBAL__N__54b34b21_4_k_cu_624cf297_39686ignoreE - _ZN39_INTERNAL_54b34b21_4_k_cu_624cf297_39684cuda3std3__45__cpo5beginE)
_ZN39_INTERNAL_54b34b21_4_k_cu_624cf297_39684cuda3std3__45__cpo5beginE:
	.zero		1
	.type		_ZN39_INTERNAL_54b34b21_4_k_cu_624cf297_39684cuda3std3__441_GLOBAL__N__54b34b21_4_k_cu_624cf297_39686ignoreE,@object
	.size		_ZN39_INTERNAL_54b34b21_4_k_cu_624cf297_39684cuda3std3__441_GLOBAL__N__54b34b21_4_k_cu_624cf297_39686ignoreE,(_ZN39_INTERNAL_54b34b21_4_k_cu_624cf297_39684cute7productE - _ZN39_INTERNAL_54b34b21_4_k_cu_624cf297_39684cuda3std3__441_GLOBAL__N__54b34b21_4_k_cu_624cf297_39686ignoreE)
_ZN39_INTERNAL_54b34b21_4_k_cu_624cf297_39684cuda3std3__441_GLOBAL__N__54b34b21_4_k_cu_624cf297_39686ignoreE:
	.zero		1
	.type		_ZN39_INTERNAL_54b34b21_4_k_cu_624cf297_39684cute7productE,@object
	.size		_ZN39_INTERNAL_54b34b21_4_k_cu_624cf297_39684cute7productE,(_ZN39_INTERNAL_54b34b21_4_k_cu_624cf297_39684cuda3std3__45__cpo3endE - _ZN39_INTERNAL_54b34b21_4_k_cu_624cf297_39684cute7productE)
_ZN39_INTERNAL_54b34b21_4_k_cu_624cf297_39684cute7productE:
	.zero		1
	.type		_ZN39_INTERNAL_54b34b21_4_k_cu_624cf297_39684cuda3std3__45__cpo3endE,@object
	.size		_ZN39_INTERNAL_54b34b21_4_k_cu_624cf297_39684cuda3std3__45__cpo3endE,(_ZN39_INTERNAL_54b34b21_4_k_cu_624cf297_39684cuda3std3__419piecewise_constructE - _ZN39_INTERNAL_54b34b21_4_k_cu_624cf297_39684cuda3std3__45__cpo3endE)
_ZN39_INTERNAL_54b34b21_4_k_cu_624cf297_39684cuda3std3__45__cpo3endE:
	.zero		1
	.type		_ZN39_INTERNAL_54b34b21_4_k_cu_624cf297_39684cuda3std3__419piecewise_constructE,@object
	.size		_ZN39_INTERNAL_54b34b21_4_k_cu_624cf297_39684cuda3std3__419piecewise_constructE,(_ZN39_INTERNAL_54b34b21_4_k_cu_624cf297_39684cuda3std3__45__cpo4cendE - _ZN39_INTERNAL_54b34b21_4_k_cu_624cf297_39684cuda3std3__419piecewise_constructE)
_ZN39_INTERNAL_54b34b21_4_k_cu_624cf297_39684cuda3std3__419piecewise_constructE:
	.zero		1
	.type		_ZN39_INTERNAL_54b34b21_4_k_cu_624cf297_39684cuda3std3__45__cpo4cendE,@object
	.size		_ZN39_INTERNAL_54b34b21_4_k_cu_624cf297_39684cuda3std3__45__cpo4cendE,(_ZN39_INTERNAL_54b34b21_4_k_cu_624cf297_39684cuda3std6ranges3__45__cpo4swapE - _ZN39_INTERNAL_54b34b21_4_k_cu_624cf297_39684cuda3std3__45__cpo4cendE)
_ZN39_INTERNAL_54b34b21_4_k_cu_624cf297_39684cuda3std3__45__cpo4cendE:
	.zero		1
	.type		_ZN39_INTERNAL_54b34b21_4_k_cu_624cf297_39684cuda3std6ranges3__45__cpo4swapE,@object
	.size		_ZN39_INTERNAL_54b34b21_4_k_cu_624cf297_39684cuda3std6ranges3__45__cpo4swapE,(.L_10 - _ZN39_INTERNAL_54b34b21_4_k_cu_624cf297_39684cuda3std6ranges3__45__cpo4swapE)
_ZN39_INTERNAL_54b34b21_4_k_cu_624cf297_39684cuda3std6ranges3__45__cpo4swapE:
	.zero		1
.L_10:


//--------------------- .nv.constant0._ZN7cutlass13device_kernelINS_4gemm6kernel13GemmUniversalIN4cute5tupleIJiiiiEEENS1_10collective13CollectiveMmaINS1_35MainloopSm100TmaUmmaWarpSpecializedILi5ELi2ELi2ENS5_IJNS4_1CILi2EEENSA_ILi1EEESC_EEEEENS5_IJNSA_ILi256EEESF_NSA_ILi64EEEEEENS_6half_tENS5_IJlSC_lEEESI_SJ_NS4_8TiledMMAINS4_8MMA_AtomIJNS4_26SM100_MMA_F16BF16_2x1SM_SSISI_SI_fLi256ELi256ELNS4_4UMMA5MajorE0ELSO_0ELNSN_7ScaleInE0ELSP_0EEEEEENS4_6LayoutINS5_IJSC_SC_SC_EEENS5_IJNSA_ILi0EEESU_SU_EEEEENS5_IJNS4_10UnderscoreESX_SX_EEEEENS4_18SM100_TMA_2SM_LOADENS4_14ComposedLayoutINS4_7SwizzleILi3ELi4ELi3EEENS4_18smem_ptr_flag_bitsILi16EEENSS_INS5_IJNSA_ILi8EEESG_EEENS5_IJSG_SC_EEEEEEEvNS4_8identityES10_S1A_vS1B_EENS_8epilogue10collective18CollectiveEpilogueINS1D_23Sm100TmaWarpSpecializedILi4ELi2ELi64ELb1ELb0EEEJNS5_IJNSA_ILi128EEESF_SG_EEENS5_IJNSS_IS1I_SC_EENSS_ISG_SC_EEEEESI_SJ_SI_SJ_NS1D_6fusion15FusionCallbacksIS1H_NS1N_13LinCombEltActINS1D_6thread4GELUESI_fSI_fLNS_15FloatRoundStyleE2EEES1J_S1M_JEEENS4_5SM1004TMEM4LOAD26SM100_TMEM_LOAD_32dp32b64xENS4_13SM90_TMA_LOADES1A_NS4_39AutoVectorizingCopyWithAssumedAlignmentILi128EEENS4_14SM90_TMA_STOREES1A_S21_S21_EEEvvEEEEvNT_6ParamsE --------------------------
	.section	.nv.constant0._ZN7cutlass13device_kernelINS_4gemm6kernel13GemmUniversalIN4cute5tupleIJiiiiEEENS1_10collective13CollectiveMmaINS1_35MainloopSm100TmaUmmaWarpSpecializedILi5ELi2ELi2ENS5_IJNS4_1CILi2EEENSA_ILi1EEESC_EEEEENS5_IJNSA_ILi256EEESF_NSA_ILi64EEEEEENS_6half_tENS5_IJlSC_lEEESI_SJ_NS4_8TiledMMAINS4_8MMA_AtomIJNS4_26SM100_MMA_F16BF16_2x1SM_SSISI_SI_fLi256ELi256ELNS4_4UMMA5MajorE0ELSO_0ELNSN_7ScaleInE0ELSP_0EEEEEENS4_6LayoutINS5_IJSC_SC_SC_EEENS5_IJNSA_ILi0EEESU_SU_EEEEENS5_IJNS4_10UnderscoreESX_SX_EEEEENS4_18SM100_TMA_2SM_LOADENS4_14ComposedLayoutINS4_7SwizzleILi3ELi4ELi3EEENS4_18smem_ptr_flag_bitsILi16EEENSS_INS5_IJNSA_ILi8EEESG_EEENS5_IJSG_SC_EEEEEEEvNS4_8identityES10_S1A_vS1B_EENS_8epilogue10collective18CollectiveEpilogueINS1D_23Sm100TmaWarpSpecializedILi4ELi2ELi64ELb1ELb0EEEJNS5_IJNSA_ILi128EEESF_SG_EEENS5_IJNSS_IS1I_SC_EENSS_ISG_SC_EEEEESI_SJ_SI_SJ_NS1D_6fusion15FusionCallbacksIS1H_NS1N_13LinCombEltActINS1D_6thread4GELUESI_fSI_fLNS_15FloatRoundStyleE2EEES1J_S1M_JEEENS4_5SM1004TMEM4LOAD26SM100_TMEM_LOAD_32dp32b64xENS4_13SM90_TMA_LOADES1A_NS4_39AutoVectorizingCopyWithAssumedAlignmentILi128EEENS4_14SM90_TMA_STOREES1A_S21_S21_EEEvvEEEEvNT_6ParamsE,"a",@progbits
	.sectionflags	@""
	.align	4
.nv.constant0._ZN7cutlass13device_kernelINS_4gemm6kernel13GemmUniversalIN4cute5tupleIJiiiiEEENS1_10collective13CollectiveMmaINS1_35MainloopSm100TmaUmmaWarpSpecializedILi5ELi2ELi2ENS5_IJNS4_1CILi2EEENSA_ILi1EEESC_EEEEENS5_IJNSA_ILi256EEESF_NSA_ILi64EEEEEENS_6half_tENS5_IJlSC_lEEESI_SJ_NS4_8TiledMMAINS4_8MMA_AtomIJNS4_26SM100_MMA_F16BF16_2x1SM_SSISI_SI_fLi256ELi256ELNS4_4UMMA5MajorE0ELSO_0ELNSN_7ScaleInE0ELSP_0EEEEEENS4_6LayoutINS5_IJSC_SC_SC_EEENS5_IJNSA_ILi0EEESU_SU_EEEEENS5_IJNS4_10UnderscoreESX_SX_EEEEENS4_18SM100_TMA_2SM_LOADENS4_14ComposedLayoutINS4_7SwizzleILi3ELi4ELi3EEENS4_18smem_ptr_flag_bitsILi16EEENSS_INS5_IJNSA_ILi8EEESG_EEENS5_IJSG_SC_EEEEEEEvNS4_8identityES10_S1A_vS1B_EENS_8epilogue10collective18CollectiveEpilogueINS1D_23Sm100TmaWarpSpecializedILi4ELi2ELi64ELb1ELb0EEEJNS5_IJNSA_ILi128EEESF_SG_EEENS5_IJNSS_IS1I_SC_EENSS_ISG_SC_EEEEESI_SJ_SI_SJ_NS1D_6fusion15FusionCallbacksIS1H_NS1N_13LinCombEltActINS1D_6thread4GELUESI_fSI_fLNS_15FloatRoundStyleE2EEES1J_S1M_JEEENS4_5SM1004TMEM4LOAD26SM100_TMEM_LOAD_32dp32b64xENS4_13SM90_TMA_LOADES1A_NS4_39AutoVectorizingCopyWithAssumedAlignmentILi128EEENS4_14SM90_TMA_STOREES1A_S21_S21_EEEvvEEEEvNT_6ParamsE:
	.zero		2944


//--------------------- SYMBOLS --------------------------

	.type		.nv.reservedSmem.offset0,@object
	.size		.nv.reservedSmem.offset0,0x4
	.type		.nv.reservedSmem.cap,@object
	.size		.nv.reservedSmem.cap,0x4
	.type		__assertfail,@function
